//
// Generated by NVIDIA NVVM Compiler
//
// Compiler Build ID: CL-36424714
// Cuda compilation tools, release 13.0, V13.0.88
// Based on NVVM 20.0.0
//

.version 9.0
.target sm_100
.address_size 64

	// .globl	_Z19global_medianfilterPjS_S_iii

.visible .entry _Z19global_medianfilterPjS_S_iii(
	.param .u64 .ptr .align 1 _Z19global_medianfilterPjS_S_iii_param_0,
	.param .u64 .ptr .align 1 _Z19global_medianfilterPjS_S_iii_param_1,
	.param .u64 .ptr .align 1 _Z19global_medianfilterPjS_S_iii_param_2,
	.param .u32 _Z19global_medianfilterPjS_S_iii_param_3,
	.param .u32 _Z19global_medianfilterPjS_S_iii_param_4,
	.param .u32 _Z19global_medianfilterPjS_S_iii_param_5
)
{
	.reg .pred 	%p<91>;
	.reg .b32 	%r<269>;
	.reg .b64 	%rd<79>;

	ld.param.u64 	%rd6, [_Z19global_medianfilterPjS_S_iii_param_0];
	ld.param.u64 	%rd7, [_Z19global_medianfilterPjS_S_iii_param_1];
	ld.param.u64 	%rd8, [_Z19global_medianfilterPjS_S_iii_param_2];
	ld.param.u32 	%r136, [_Z19global_medianfilterPjS_S_iii_param_3];
	ld.param.u32 	%r137, [_Z19global_medianfilterPjS_S_iii_param_4];
	ld.param.u32 	%r138, [_Z19global_medianfilterPjS_S_iii_param_5];
	cvta.to.global.u64 	%rd1, %rd7;
	cvta.to.global.u64 	%rd2, %rd8;
	cvta.to.global.u64 	%rd3, %rd6;
	shl.b32 	%r1, %r136, 1;
	mov.u32 	%r2, %ntid.x;
	mov.u32 	%r139, %ctaid.x;
	mov.u32 	%r140, %tid.x;
	mad.lo.s32 	%r223, %r2, %r139, %r140;
	mad.lo.s32 	%r141, %r223, %r1, %r223;
	mad.lo.s32 	%r4, %r141, %r1, %r141;
	mul.lo.s32 	%r5, %r138, %r137;
	setp.ge.s32 	%p2, %r223, %r5;
	@%p2 bra 	$L__BB0_70;
	neg.s32 	%r6, %r136;
	setp.gt.s32 	%p3, %r136, -1;
	mov.u32 	%r142, %nctaid.x;
	mul.lo.s32 	%r7, %r2, %r142;
	@%p3 bra 	$L__BB0_4;
	mul.wide.s32 	%rd75, %r4, 4;
	add.s64 	%rd76, %rd2, %rd75;
	ld.global.u32 	%r8, [%rd76];
$L__BB0_3:
	mul.wide.s32 	%rd77, %r223, 4;
	add.s64 	%rd78, %rd1, %rd77;
	st.global.u32 	[%rd78], %r8;
	add.s32 	%r223, %r223, %r7;
	setp.lt.s32 	%p90, %r223, %r5;
	@%p90 bra 	$L__BB0_3;
	bra.uni 	$L__BB0_70;
$L__BB0_4:
	and.b32  	%r11, %r1, 6;
	and.b32  	%r12, %r136, 1;
	sub.s32 	%r13, 3, %r136;
	sub.s32 	%r143, 7, %r136;
	mul.lo.s32 	%r14, %r137, %r143;
	shl.b32 	%r15, %r137, 3;
	sub.s32 	%r144, 6, %r136;
	mul.lo.s32 	%r16, %r137, %r144;
	sub.s32 	%r145, 5, %r136;
	mul.lo.s32 	%r17, %r137, %r145;
	sub.s32 	%r146, 4, %r136;
	mul.lo.s32 	%r18, %r137, %r146;
	mul.lo.s32 	%r19, %r137, %r13;
	sub.s32 	%r147, 2, %r136;
	mul.lo.s32 	%r20, %r137, %r147;
	mul.lo.s32 	%r148, %r137, %r136;
	neg.s32 	%r21, %r148;
	sub.s32 	%r149, 1, %r136;
	mul.lo.s32 	%r22, %r137, %r149;
$L__BB0_5:
	div.s32 	%r25, %r223, %r137;
	mul.lo.s32 	%r151, %r25, %r137;
	sub.s32 	%r24, %r223, %r151;
	mov.b32 	%r248, 0;
	add.s32 	%r155, %r14, %r223;
	add.s32 	%r156, %r16, %r223;
	add.s32 	%r157, %r17, %r223;
	add.s32 	%r158, %r18, %r223;
	add.s32 	%r159, %r19, %r223;
	add.s32 	%r160, %r20, %r223;
	add.s32 	%r161, %r21, %r223;
	add.s32 	%r162, %r22, %r223;
	mov.u32 	%r225, %r6;
$L__BB0_6:
	setp.lt.u32 	%p4, %r1, 7;
	add.s32 	%r152, %r225, %r24;
	setp.lt.s32 	%p5, %r152, 0;
	setp.ge.s32 	%p6, %r152, %r137;
	or.pred  	%p1, %p5, %p6;
	add.s32 	%r31, %r225, %r223;
	mov.u32 	%r253, %r6;
	@%p4 bra 	$L__BB0_26;
	add.s32 	%r153, %r1, 1;
	and.b32  	%r154, %r153, -8;
	neg.s32 	%r236, %r154;
	add.s32 	%r227, %r6, %r25;
	add.s32 	%r235, %r155, %r225;
	add.s32 	%r234, %r156, %r225;
	add.s32 	%r233, %r157, %r225;
	add.s32 	%r232, %r158, %r225;
	add.s32 	%r231, %r159, %r225;
	add.s32 	%r230, %r160, %r225;
	add.s32 	%r229, %r161, %r225;
	add.s32 	%r228, %r162, %r225;
	mov.u32 	%r237, %r13;
$L__BB0_8:
	.pragma "nounroll";
	setp.lt.s32 	%p7, %r227, 0;
	setp.ge.s32 	%p8, %r227, %r138;
	or.pred  	%p9, %p7, %p8;
	or.pred  	%p10, %p1, %p9;
	@%p10 bra 	$L__BB0_10;
	mul.wide.s32 	%rd9, %r229, 4;
	add.s64 	%rd10, %rd3, %rd9;
	ld.global.u32 	%r163, [%rd10];
	add.s32 	%r54, %r248, 1;
	add.s32 	%r164, %r248, %r4;
	mul.wide.s32 	%rd11, %r164, 4;
	add.s64 	%rd12, %rd2, %rd11;
	st.global.u32 	[%rd12], %r163;
	mov.u32 	%r248, %r54;
$L__BB0_10:
	add.s32 	%r165, %r227, 1;
	setp.lt.s32 	%p11, %r165, 0;
	setp.ge.s32 	%p12, %r165, %r138;
	or.pred  	%p13, %p11, %p12;
	or.pred  	%p14, %p1, %p13;
	@%p14 bra 	$L__BB0_12;
	mul.wide.s32 	%rd13, %r228, 4;
	add.s64 	%rd14, %rd3, %rd13;
	ld.global.u32 	%r166, [%rd14];
	add.s32 	%r56, %r248, 1;
	add.s32 	%r167, %r248, %r4;
	mul.wide.s32 	%rd15, %r167, 4;
	add.s64 	%rd16, %rd2, %rd15;
	st.global.u32 	[%rd16], %r166;
	mov.u32 	%r248, %r56;
$L__BB0_12:
	add.s32 	%r168, %r227, 2;
	setp.lt.s32 	%p15, %r168, 0;
	setp.ge.s32 	%p16, %r168, %r138;
	or.pred  	%p17, %p15, %p16;
	or.pred  	%p18, %p1, %p17;
	@%p18 bra 	$L__BB0_14;
	mul.wide.s32 	%rd17, %r230, 4;
	add.s64 	%rd18, %rd3, %rd17;
	ld.global.u32 	%r169, [%rd18];
	add.s32 	%r58, %r248, 1;
	add.s32 	%r170, %r248, %r4;
	mul.wide.s32 	%rd19, %r170, 4;
	add.s64 	%rd20, %rd2, %rd19;
	st.global.u32 	[%rd20], %r169;
	mov.u32 	%r248, %r58;
$L__BB0_14:
	add.s32 	%r171, %r227, 3;
	setp.lt.s32 	%p19, %r171, 0;
	setp.ge.s32 	%p20, %r171, %r138;
	or.pred  	%p21, %p19, %p20;
	or.pred  	%p22, %p1, %p21;
	@%p22 bra 	$L__BB0_16;
	mul.wide.s32 	%rd21, %r231, 4;
	add.s64 	%rd22, %rd3, %rd21;
	ld.global.u32 	%r172, [%rd22];
	add.s32 	%r60, %r248, 1;
	add.s32 	%r173, %r248, %r4;
	mul.wide.s32 	%rd23, %r173, 4;
	add.s64 	%rd24, %rd2, %rd23;
	st.global.u32 	[%rd24], %r172;
	mov.u32 	%r248, %r60;
$L__BB0_16:
	add.s32 	%r174, %r227, 4;
	setp.lt.s32 	%p23, %r174, 0;
	setp.ge.s32 	%p24, %r174, %r138;
	or.pred  	%p25, %p23, %p24;
	or.pred  	%p26, %p1, %p25;
	@%p26 bra 	$L__BB0_18;
	mul.wide.s32 	%rd25, %r232, 4;
	add.s64 	%rd26, %rd3, %rd25;
	ld.global.u32 	%r175, [%rd26];
	add.s32 	%r62, %r248, 1;
	add.s32 	%r176, %r248, %r4;
	mul.wide.s32 	%rd27, %r176, 4;
	add.s64 	%rd28, %rd2, %rd27;
	st.global.u32 	[%rd28], %r175;
	mov.u32 	%r248, %r62;
$L__BB0_18:
	add.s32 	%r177, %r227, 5;
	setp.lt.s32 	%p27, %r177, 0;
	setp.ge.s32 	%p28, %r177, %r138;
	or.pred  	%p29, %p27, %p28;
	or.pred  	%p30, %p1, %p29;
	@%p30 bra 	$L__BB0_20;
	mul.wide.s32 	%rd29, %r233, 4;
	add.s64 	%rd30, %rd3, %rd29;
	ld.global.u32 	%r178, [%rd30];
	add.s32 	%r64, %r248, 1;
	add.s32 	%r179, %r248, %r4;
	mul.wide.s32 	%rd31, %r179, 4;
	add.s64 	%rd32, %rd2, %rd31;
	st.global.u32 	[%rd32], %r178;
	mov.u32 	%r248, %r64;
$L__BB0_20:
	add.s32 	%r180, %r227, 6;
	setp.lt.s32 	%p31, %r180, 0;
	setp.ge.s32 	%p32, %r180, %r138;
	or.pred  	%p33, %p31, %p32;
	or.pred  	%p34, %p1, %p33;
	@%p34 bra 	$L__BB0_22;
	mul.wide.s32 	%rd33, %r234, 4;
	add.s64 	%rd34, %rd3, %rd33;
	ld.global.u32 	%r181, [%rd34];
	add.s32 	%r66, %r248, 1;
	add.s32 	%r182, %r248, %r4;
	mul.wide.s32 	%rd35, %r182, 4;
	add.s64 	%rd36, %rd2, %rd35;
	st.global.u32 	[%rd36], %r181;
	mov.u32 	%r248, %r66;
$L__BB0_22:
	add.s32 	%r183, %r227, 7;
	setp.lt.s32 	%p35, %r183, 0;
	setp.ge.s32 	%p36, %r183, %r138;
	or.pred  	%p37, %p35, %p36;
	or.pred  	%p38, %p1, %p37;
	@%p38 bra 	$L__BB0_24;
	mul.wide.s32 	%rd37, %r235, 4;
	add.s64 	%rd38, %rd3, %rd37;
	ld.global.u32 	%r184, [%rd38];
	add.s32 	%r68, %r248, 1;
	add.s32 	%r185, %r248, %r4;
	mul.wide.s32 	%rd39, %r185, 4;
	add.s64 	%rd40, %rd2, %rd39;
	st.global.u32 	[%rd40], %r184;
	mov.u32 	%r248, %r68;
$L__BB0_24:
	add.s32 	%r237, %r237, 8;
	add.s32 	%r236, %r236, 8;
	add.s32 	%r235, %r235, %r15;
	add.s32 	%r234, %r234, %r15;
	add.s32 	%r233, %r233, %r15;
	add.s32 	%r232, %r232, %r15;
	add.s32 	%r231, %r231, %r15;
	add.s32 	%r230, %r230, %r15;
	add.s32 	%r229, %r229, %r15;
	add.s32 	%r228, %r228, %r15;
	add.s32 	%r227, %r227, 8;
	setp.ne.s32 	%p39, %r236, 0;
	@%p39 bra 	$L__BB0_8;
	add.s32 	%r253, %r237, -3;
$L__BB0_26:
	setp.lt.u32 	%p40, %r11, 3;
	@%p40 bra 	$L__BB0_36;
	add.s32 	%r84, %r253, %r25;
	setp.lt.s32 	%p41, %r84, 0;
	setp.ge.s32 	%p42, %r84, %r138;
	or.pred  	%p43, %p41, %p42;
	or.pred  	%p45, %p1, %p43;
	@%p45 bra 	$L__BB0_29;
	mad.lo.s32 	%r186, %r253, %r137, %r31;
	mul.wide.s32 	%rd41, %r186, 4;
	add.s64 	%rd42, %rd3, %rd41;
	ld.global.u32 	%r187, [%rd42];
	add.s32 	%r85, %r248, 1;
	add.s32 	%r188, %r248, %r4;
	mul.wide.s32 	%rd43, %r188, 4;
	add.s64 	%rd44, %rd2, %rd43;
	st.global.u32 	[%rd44], %r187;
	mov.u32 	%r248, %r85;
$L__BB0_29:
	add.s32 	%r189, %r84, 1;
	setp.lt.s32 	%p46, %r189, 0;
	setp.ge.s32 	%p47, %r189, %r138;
	or.pred  	%p48, %p46, %p47;
	or.pred  	%p49, %p1, %p48;
	@%p49 bra 	$L__BB0_31;
	mad.lo.s32 	%r190, %r137, %r253, %r137;
	add.s32 	%r191, %r31, %r190;
	mul.wide.s32 	%rd45, %r191, 4;
	add.s64 	%rd46, %rd3, %rd45;
	ld.global.u32 	%r192, [%rd46];
	add.s32 	%r87, %r248, 1;
	add.s32 	%r193, %r248, %r4;
	mul.wide.s32 	%rd47, %r193, 4;
	add.s64 	%rd48, %rd2, %rd47;
	st.global.u32 	[%rd48], %r192;
	mov.u32 	%r248, %r87;
$L__BB0_31:
	add.s32 	%r194, %r84, 2;
	setp.lt.s32 	%p50, %r194, 0;
	setp.ge.s32 	%p51, %r194, %r138;
	or.pred  	%p52, %p50, %p51;
	or.pred  	%p53, %p1, %p52;
	@%p53 bra 	$L__BB0_33;
	add.s32 	%r195, %r253, 2;
	mad.lo.s32 	%r196, %r195, %r137, %r31;
	mul.wide.s32 	%rd49, %r196, 4;
	add.s64 	%rd50, %rd3, %rd49;
	ld.global.u32 	%r197, [%rd50];
	add.s32 	%r89, %r248, 1;
	add.s32 	%r198, %r248, %r4;
	mul.wide.s32 	%rd51, %r198, 4;
	add.s64 	%rd52, %rd2, %rd51;
	st.global.u32 	[%rd52], %r197;
	mov.u32 	%r248, %r89;
$L__BB0_33:
	add.s32 	%r199, %r84, 3;
	setp.lt.s32 	%p54, %r199, 0;
	setp.ge.s32 	%p55, %r199, %r138;
	or.pred  	%p56, %p54, %p55;
	or.pred  	%p57, %p1, %p56;
	@%p57 bra 	$L__BB0_35;
	add.s32 	%r200, %r253, 3;
	mad.lo.s32 	%r201, %r200, %r137, %r31;
	mul.wide.s32 	%rd53, %r201, 4;
	add.s64 	%rd54, %rd3, %rd53;
	ld.global.u32 	%r202, [%rd54];
	add.s32 	%r91, %r248, 1;
	add.s32 	%r203, %r248, %r4;
	mul.wide.s32 	%rd55, %r203, 4;
	add.s64 	%rd56, %rd2, %rd55;
	st.global.u32 	[%rd56], %r202;
	mov.u32 	%r248, %r91;
$L__BB0_35:
	add.s32 	%r253, %r253, 4;
$L__BB0_36:
	setp.eq.s32 	%p58, %r12, 0;
	@%p58 bra 	$L__BB0_42;
	add.s32 	%r96, %r253, %r25;
	setp.lt.s32 	%p59, %r96, 0;
	setp.ge.s32 	%p60, %r96, %r138;
	or.pred  	%p61, %p59, %p60;
	or.pred  	%p63, %p1, %p61;
	@%p63 bra 	$L__BB0_39;
	mad.lo.s32 	%r204, %r253, %r137, %r31;
	mul.wide.s32 	%rd57, %r204, 4;
	add.s64 	%rd58, %rd3, %rd57;
	ld.global.u32 	%r205, [%rd58];
	add.s32 	%r97, %r248, 1;
	add.s32 	%r206, %r248, %r4;
	mul.wide.s32 	%rd59, %r206, 4;
	add.s64 	%rd60, %rd2, %rd59;
	st.global.u32 	[%rd60], %r205;
	mov.u32 	%r248, %r97;
$L__BB0_39:
	add.s32 	%r207, %r96, 1;
	setp.lt.s32 	%p64, %r207, 0;
	setp.ge.s32 	%p65, %r207, %r138;
	or.pred  	%p66, %p64, %p65;
	or.pred  	%p67, %p1, %p66;
	@%p67 bra 	$L__BB0_41;
	mad.lo.s32 	%r208, %r137, %r253, %r137;
	add.s32 	%r209, %r31, %r208;
	mul.wide.s32 	%rd61, %r209, 4;
	add.s64 	%rd62, %rd3, %rd61;
	ld.global.u32 	%r210, [%rd62];
	add.s32 	%r99, %r248, 1;
	add.s32 	%r211, %r248, %r4;
	mul.wide.s32 	%rd63, %r211, 4;
	add.s64 	%rd64, %rd2, %rd63;
	st.global.u32 	[%rd64], %r210;
	mov.u32 	%r248, %r99;
$L__BB0_41:
	add.s32 	%r253, %r253, 2;
$L__BB0_42:
	add.s32 	%r212, %r253, %r25;
	setp.lt.s32 	%p68, %r212, 0;
	setp.ge.s32 	%p69, %r212, %r138;
	or.pred  	%p70, %p68, %p69;
	or.pred  	%p72, %p1, %p70;
	@%p72 bra 	$L__BB0_44;
	mad.lo.s32 	%r213, %r253, %r137, %r31;
	mul.wide.s32 	%rd65, %r213, 4;
	add.s64 	%rd66, %rd3, %rd65;
	ld.global.u32 	%r214, [%rd66];
	add.s32 	%r104, %r248, 1;
	add.s32 	%r215, %r248, %r4;
	mul.wide.s32 	%rd67, %r215, 4;
	add.s64 	%rd68, %rd2, %rd67;
	st.global.u32 	[%rd68], %r214;
	mov.u32 	%r248, %r104;
$L__BB0_44:
	add.s32 	%r106, %r225, 1;
	setp.eq.s32 	%p73, %r225, %r136;
	mov.u32 	%r225, %r106;
	@%p73 bra 	$L__BB0_45;
	bra.uni 	$L__BB0_6;
$L__BB0_45:
	add.s32 	%r26, %r248, %r4;
	add.s32 	%r27, %r26, -1;
	setp.ge.s32 	%p74, %r4, %r27;
	@%p74 bra 	$L__BB0_69;
	add.s32 	%r28, %r248, -2;
	mov.b32 	%r260, 0;
	mov.u32 	%r261, %r4;
$L__BB0_47:
	mov.u32 	%r108, %r261;
	add.s32 	%r261, %r108, 1;
	setp.ge.s32 	%p75, %r261, %r26;
	@%p75 bra 	$L__BB0_68;
	mul.wide.s32 	%rd69, %r108, 4;
	add.s64 	%rd4, %rd2, %rd69;
	not.b32 	%r217, %r260;
	add.s32 	%r218, %r248, %r217;
	and.b32  	%r110, %r218, 3;
	setp.eq.s32 	%p76, %r110, 0;
	mov.u32 	%r264, %r261;
	@%p76 bra 	$L__BB0_58;
	ld.global.u32 	%r263, [%rd4];
	ld.global.u32 	%r112, [%rd4+4];
	setp.le.u32 	%p77, %r263, %r112;
	@%p77 bra 	$L__BB0_51;
	st.global.u32 	[%rd4], %r112;
	st.global.u32 	[%rd4+4], %r263;
	mov.u32 	%r263, %r112;
$L__BB0_51:
	add.s32 	%r264, %r108, 2;
	setp.eq.s32 	%p78, %r110, 1;
	@%p78 bra 	$L__BB0_58;
	ld.global.u32 	%r115, [%rd4+8];
	setp.le.u32 	%p79, %r263, %r115;
	@%p79 bra 	$L__BB0_54;
	st.global.u32 	[%rd4], %r115;
	st.global.u32 	[%rd4+8], %r263;
	mov.u32 	%r263, %r115;
$L__BB0_54:
	add.s32 	%r264, %r108, 3;
	setp.eq.s32 	%p80, %r110, 2;
	@%p80 bra 	$L__BB0_58;
	ld.global.u32 	%r118, [%rd4+12];
	setp.le.u32 	%p81, %r263, %r118;
	@%p81 bra 	$L__BB0_57;
	st.global.u32 	[%rd4], %r118;
	st.global.u32 	[%rd4+12], %r263;
$L__BB0_57:
	add.s32 	%r264, %r108, 4;
$L__BB0_58:
	sub.s32 	%r219, %r28, %r260;
	setp.lt.u32 	%p82, %r219, 3;
	@%p82 bra 	$L__BB0_68;
$L__BB0_59:
	ld.global.u32 	%r267, [%rd4];
	mul.wide.s32 	%rd70, %r264, 4;
	add.s64 	%rd5, %rd2, %rd70;
	ld.global.u32 	%r123, [%rd5];
	setp.le.u32 	%p83, %r267, %r123;
	@%p83 bra 	$L__BB0_61;
	st.global.u32 	[%rd4], %r123;
	st.global.u32 	[%rd5], %r267;
	ld.global.u32 	%r267, [%rd4];
$L__BB0_61:
	ld.global.u32 	%r126, [%rd5+4];
	setp.le.u32 	%p84, %r267, %r126;
	@%p84 bra 	$L__BB0_63;
	st.global.u32 	[%rd4], %r126;
	st.global.u32 	[%rd5+4], %r267;
	ld.global.u32 	%r267, [%rd4];
$L__BB0_63:
	ld.global.u32 	%r129, [%rd5+8];
	setp.le.u32 	%p85, %r267, %r129;
	@%p85 bra 	$L__BB0_65;
	st.global.u32 	[%rd4], %r129;
	st.global.u32 	[%rd5+8], %r267;
	ld.global.u32 	%r267, [%rd4];
$L__BB0_65:
	ld.global.u32 	%r132, [%rd5+12];
	setp.le.u32 	%p86, %r267, %r132;
	@%p86 bra 	$L__BB0_67;
	st.global.u32 	[%rd4], %r132;
	st.global.u32 	[%rd5+12], %r267;
$L__BB0_67:
	add.s32 	%r264, %r264, 4;
	setp.ne.s32 	%p87, %r264, %r26;
	@%p87 bra 	$L__BB0_59;
$L__BB0_68:
	setp.ne.s32 	%p88, %r261, %r27;
	add.s32 	%r260, %r260, 1;
	@%p88 bra 	$L__BB0_47;
$L__BB0_69:
	shr.s32 	%r220, %r248, 1;
	add.s32 	%r221, %r220, %r4;
	mul.wide.s32 	%rd71, %r221, 4;
	add.s64 	%rd72, %rd2, %rd71;
	ld.global.u32 	%r222, [%rd72];
	mul.wide.s32 	%rd73, %r223, 4;
	add.s64 	%rd74, %rd1, %rd73;
	st.global.u32 	[%rd74], %r222;
	add.s32 	%r223, %r223, %r7;
	setp.lt.s32 	%p89, %r223, %r5;
	@%p89 bra 	$L__BB0_5;
$L__BB0_70:
	ret;

}


// ===== COMPILED SASS (sm_100) =====

	.target	sm_100

	.elftype	@"ET_EXEC"


//--------------------- .note.nv.tkinfo           --------------------------
	.section	.note.nv.tkinfo,"",@"SHT_NOTE"
	.sectionflags	@"SHF_NOTE_NV_TKINFO"
	.tkinfo
        /*0018*/ 	.word	0x00000002
        /*0030*/ 	.string	""
        /*0030*/ 	.string	"ptxas"
        /*0030*/ 	.string	"Cuda compilation tools, release 13.0, V13.0.88"
        /*0030*/ 	.string	"Build cuda_13.0.r13.0/compiler.36424714_0"
        /*0030*/ 	.string	"-arch sm_100 -m 64 "



//--------------------- .note.nv.cuinfo           --------------------------
	.section	.note.nv.cuinfo,"",@"SHT_NOTE"
	.sectionflags	@"SHF_NOTE_NV_CUINFO"
        /*0018*/ 	.short	0x0002
        /*001a*/ 	.short	0x0064
        /*001c*/ 	.short	0x0082
	.zero		2


//--------------------- .nv.info                  --------------------------
	.section	.nv.info,"",@"SHT_CUDA_INFO"
	.align	4


	//----- nvinfo : EIATTR_REGCOUNT
	.align		4
        /*0000*/ 	.byte	0x04, 0x2f
        /*0002*/ 	.short	(.L_1 - .L_0)
	.align		4
.L_0:
        /*0004*/ 	.word	index@(_Z19global_medianfilterPjS_S_iii)
        /*0008*/ 	.word	0x00000020


	//----- nvinfo : EIATTR_FRAME_SIZE
	.align		4
.L_1:
        /*000c*/ 	.byte	0x04, 0x11
        /*000e*/ 	.short	(.L_3 - .L_2)
	.align		4
.L_2:
        /*0010*/ 	.word	index@(_Z19global_medianfilterPjS_S_iii)
        /*0014*/ 	.word	0x00000000


	//----- nvinfo : EIATTR_MIN_STACK_SIZE
	.align		4
.L_3:
        /*0018*/ 	.byte	0x04, 0x12
        /*001a*/ 	.short	(.L_5 - .L_4)
	.align		4
.L_4:
        /*001c*/ 	.word	index@(_Z19global_medianfilterPjS_S_iii)
        /*0020*/ 	.word	0x00000000
.L_5:


//--------------------- .nv.compat                --------------------------
	.section	.nv.compat,"",@"SHT_CUDA_COMPAT_INFO"
	.align	4
        /*0000*/ 	.byte	0x02, 0x09, 0x00, 0x00, 0x02, 0x02, 0x01, 0x00, 0x02, 0x05, 0x05, 0x00, 0x03, 0x07, 0x01, 0x01
        /*0010*/ 	.byte	0x02, 0x03, 0x00, 0x00, 0x02, 0x06, 0x01, 0x00, 0x04, 0x0b, 0x08, 0x00, 0x09, 0x00, 0x00, 0x00
        /*0020*/ 	.byte	0x00, 0x00, 0x00, 0x00


//--------------------- .nv.info._Z19global_medianfilterPjS_S_iii --------------------------
	.section	.nv.info._Z19global_medianfilterPjS_S_iii,"",@"SHT_CUDA_INFO"
	.sectionflags	@""
	.align	4


	//----- nvinfo : EIATTR_CUDA_API_VERSION
	.align		4
        /*0000*/ 	.byte	0x04, 0x37
        /*0002*/ 	.short	(.L_7 - .L_6)
.L_6:
        /*0004*/ 	.word	0x00000082


	//----- nvinfo : EIATTR_KPARAM_INFO
	.align		4
.L_7:
        /*0008*/ 	.byte	0x04, 0x17
        /*000a*/ 	.short	(.L_9 - .L_8)
.L_8:
        /*000c*/ 	.word	0x00000000
        /*0010*/ 	.short	0x0005
        /*0012*/ 	.short	0x0020
        /*0014*/ 	.byte	0x00, 0xf0, 0x11, 0x00


	//----- nvinfo : EIATTR_KPARAM_INFO
	.align		4
.L_9:
        /*0018*/ 	.byte	0x04, 0x17
        /*001a*/ 	.short	(.L_11 - .L_10)
.L_10:
        /*001c*/ 	.word	0x00000000
        /*0020*/ 	.short	0x0004
        /*0022*/ 	.short	0x001c
        /*0024*/ 	.byte	0x00, 0xf0, 0x11, 0x00


	//----- nvinfo : EIATTR_KPARAM_INFO
	.align		4
.L_11:
        /*0028*/ 	.byte	0x04, 0x17
        /*002a*/ 	.short	(.L_13 - .L_12)
.L_12:
        /*002c*/ 	.word	0x00000000
        /*0030*/ 	.short	0x0003
        /*0032*/ 	.short	0x0018
        /*0034*/ 	.byte	0x00, 0xf0, 0x11, 0x00


	//----- nvinfo : EIATTR_KPARAM_INFO
	.align		4
.L_13:
        /*0038*/ 	.byte	0x04, 0x17
        /*003a*/ 	.short	(.L_15 - .L_14)
.L_14:
        /*003c*/ 	.word	0x00000000
        /*0040*/ 	.short	0x0002
        /*0042*/ 	.short	0x0010
        /*0044*/ 	.byte	0x00, 0xf5, 0x21, 0x00


	//----- nvinfo : EIATTR_KPARAM_INFO
	.align		4
.L_15:
        /*0048*/ 	.byte	0x04, 0x17
        /*004a*/ 	.short	(.L_17 - .L_16)
.L_16:
        /*004c*/ 	.word	0x00000000
        /*0050*/ 	.short	0x0001
        /*0052*/ 	.short	0x0008
        /*0054*/ 	.byte	0x00, 0xf5, 0x21, 0x00


	//----- nvinfo : EIATTR_KPARAM_INFO
	.align		4
.L_17:
        /*0058*/ 	.byte	0x04, 0x17
        /*005a*/ 	.short	(.L_19 - .L_18)
.L_18:
        /*005c*/ 	.word	0x00000000
        /*0060*/ 	.short	0x0000
        /*0062*/ 	.short	0x0000
        /*0064*/ 	.byte	0x00, 0xf5, 0x21, 0x00


	//----- nvinfo : EIATTR_SPARSE_MMA_MASK
	.align		4
.L_19:
        /*0068*/ 	.byte	0x03, 0x50
        /*006a*/ 	.short	0x0000


	//----- nvinfo : EIATTR_MAXREG_COUNT
	.align		4
        /*006c*/ 	.byte	0x03, 0x1b
        /*006e*/ 	.short	0x00ff


	//----- nvinfo : EIATTR_MERCURY_ISA_VERSION
	.align		4
        /*0070*/ 	.byte	0x03, 0x5f
        /*0072*/ 	.short	0x0101


	//----- nvinfo : EIATTR_VRC_CTA_INIT_COUNT
	.align		4
        /*0074*/ 	.byte	0x02, 0x4a
	.zero		1
	.zero		1


	//----- nvinfo : EIATTR_EXIT_INSTR_OFFSETS
	.align		4
        /*0078*/ 	.byte	0x04, 0x1c
        /*007a*/ 	.short	(.L_21 - .L_20)


	//   ....[0]....
.L_20:
        /*007c*/ 	.word	0x000000c0


	//   ....[1]....
        /*0080*/ 	.word	0x000001b0


	//   ....[2]....
        /*0084*/ 	.word	0x00001b00


	//----- nvinfo : EIATTR_CRS_STACK_SIZE
	.align		4
.L_21:
        /*0088*/ 	.byte	0x04, 0x1e
        /*008a*/ 	.short	(.L_23 - .L_22)
.L_22:
        /*008c*/ 	.word	0x00000000


	//----- nvinfo : EIATTR_CBANK_PARAM_SIZE
	.align		4
.L_23:
        /*0090*/ 	.byte	0x03, 0x19
        /*0092*/ 	.short	0x0024


	//----- nvinfo : EIATTR_PARAM_CBANK
	.align		4
        /*0094*/ 	.byte	0x04, 0x0a
        /*0096*/ 	.short	(.L_25 - .L_24)
	.align		4
.L_24:
        /*0098*/ 	.word	index@(.nv.constant0._Z19global_medianfilterPjS_S_iii)
        /*009c*/ 	.short	0x0380
        /*009e*/ 	.short	0x0024


	//----- nvinfo : EIATTR_SW_WAR
	.align		4
.L_25:
        /*00a0*/ 	.byte	0x04, 0x36
        /*00a2*/ 	.short	(.L_27 - .L_26)
.L_26:
        /*00a4*/ 	.word	0x00000008
.L_27:


//--------------------- .nv.callgraph             --------------------------
	.section	.nv.callgraph,"",@"SHT_CUDA_CALLGRAPH"
	.align	4
	.sectionentsize	8
	.align		4
        /*0000*/ 	.word	0x00000000
	.align		4
        /*0004*/ 	.word	0xffffffff
	.align		4
        /*0008*/ 	.word	0x00000000
	.align		4
        /*000c*/ 	.word	0xfffffffe
	.align		4
        /*0010*/ 	.word	0x00000000
	.align		4
        /*0014*/ 	.word	0xfffffffd
	.align		4
        /*0018*/ 	.word	0x00000000
	.align		4
        /*001c*/ 	.word	0xfffffffc


//--------------------- .text._Z19global_medianfilterPjS_S_iii --------------------------
	.section	.text._Z19global_medianfilterPjS_S_iii,"ax",@progbits
	.align	128
        .global         _Z19global_medianfilterPjS_S_iii
        .type           _Z19global_medianfilterPjS_S_iii,@function
        .size           _Z19global_medianfilterPjS_S_iii,(.L_x_20 - _Z19global_medianfilterPjS_S_iii)
        .other          _Z19global_medianfilterPjS_S_iii,@"STO_CUDA_ENTRY STV_DEFAULT"
_Z19global_medianfilterPjS_S_iii:
.text._Z19global_medianfilterPjS_S_iii:
[----:B------:R-:W-:Y:S01]  /*0000*/  LDC R1, c[0x0][0x37c] ;  /* 0x0000df00ff017b82 */ /* 0x000fe20000000800 */
[----:B------:R-:W0:Y:S01]  /*0010*/  S2R R2, SR_CTAID.X ;  /* 0x0000000000027919 */ /* 0x000e220000002500 */
[----:B------:R-:W1:Y:S01]  /*0020*/  LDCU UR5, c[0x0][0x3a0] ;  /* 0x00007400ff0577ac */ /* 0x000e620008000800 */
[----:B------:R-:W0:Y:S01]  /*0030*/  S2R R3, SR_TID.X ;  /* 0x0000000000037919 */ /* 0x000e220000002100 */
[----:B------:R-:W1:Y:S01]  /*0040*/  LDCU.64 UR8, c[0x0][0x398] ;  /* 0x00007300ff0877ac */ /* 0x000e620008000a00 */
[----:B------:R-:W0:Y:S01]  /*0050*/  LDCU UR6, c[0x0][0x360] ;  /* 0x00006c00ff0677ac */ /* 0x000e220008000800 */
[----:B-1----:R-:W-:Y:S02]  /*0060*/  UIMAD UR5, UR5, UR9, URZ ;  /* 0x00000009050572a4 */ /* 0x002fe4000f8e02ff */
[----:B------:R-:W-:Y:S01]  /*0070*/  USHF.L.U32 UR4, UR8, 0x1, URZ ;  /* 0x0000000108047899 */ /* 0x000fe200080006ff */
[----:B0-----:R-:W-:-:S05]  /*0080*/  IMAD R2, R2, UR6, R3 ;  /* 0x0000000602027c24 */ /* 0x001fca000f8e0203 */
[C---:B------:R-:W-:Y:S01]  /*0090*/  IMAD R0, R2.reuse, UR4, R2 ;  /* 0x0000000402007c24 */ /* 0x040fe2000f8e0202 */
[----:B------:R-:W-:-:S03]  /*00a0*/  ISETP.GE.AND P0, PT, R2, UR5, PT ;  /* 0x0000000502007c0c */ /* 0x000fc6000bf06270 */
[----:B------:R-:W-:-:S10]  /*00b0*/  IMAD R0, R0, UR4, R0 ;  /* 0x0000000400007c24 */ /* 0x000fd4000f8e0200 */
[----:B------:R-:W-:Y:S05]  /*00c0*/  @P0 EXIT ;  /* 0x000000000000094d */ /* 0x000fea0003800000 */
[----:B------:R-:W0:Y:S01]  /*00d0*/  LDCU UR7, c[0x0][0x370] ;  /* 0x00006e00ff0777ac */ /* 0x000e220008000800 */
[----:B------:R-:W-:Y:S01]  /*00e0*/  UISETP.GT.AND UP0, UPT, UR8, -0x1, UPT ;  /* 0xffffffff0800788c */ /* 0x000fe2000bf04270 */
[----:B------:R-:W1:Y:S01]  /*00f0*/  LDCU.64 UR16, c[0x0][0x358] ;  /* 0x00006b00ff1077ac */ /* 0x000e620008000a00 */
[----:B0-----:R-:W-:-:S07]  /*0100*/  UIMAD UR6, UR6, UR7, URZ ;  /* 0x00000007060672a4 */ /* 0x001fce000f8e02ff */
[----:B------:R-:W-:Y:S05]  /*0110*/  BRA.U UP0, `(.L_x_0) ;  /* 0x0000000100287547 */ /* 0x000fea000b800000 */
[----:B------:R-:W0:Y:S08]  /*0120*/  LDC.64 R4, c[0x0][0x390] ;  /* 0x0000e400ff047b82 */ /* 0x000e300000000a00 */
[----:B------:R-:W2:Y:S01]  /*0130*/  LDC.64 R6, c[0x0][0x388] ;  /* 0x0000e200ff067b82 */ /* 0x000ea20000000a00 */
[----:B0-----:R-:W-:-:S05]  /*0140*/  IMAD.WIDE R4, R0, 0x4, R4 ;  /* 0x0000000400047825 */ /* 0x001fca00078e0204 */
[----:B-1----:R0:W5:Y:S02]  /*0150*/  LDG.E R3, desc[UR16][R4.64] ;  /* 0x0000001004037981 */ /* 0x002164000c1e1900 */
.L_x_1:
[----:B0-2---:R-:W-:-:S04]  /*0160*/  IMAD.WIDE R4, R2, 0x4, R6 ;  /* 0x0000000402047825 */ /* 0x005fc800078e0206 */
[----:B------:R-:W-:Y:S01]  /*0170*/  VIADD R2, R2, UR6 ;  /* 0x0000000602027c36 */ /* 0x000fe20008000000 */
[----:B-----5:R1:W-:Y:S04]  /*0180*/  STG.E desc[UR16][R4.64], R3 ;  /* 0x0000000304007986 */ /* 0x0203e8000c101910 */
[----:B------:R-:W-:-:S13]  /*0190*/  ISETP.GE.AND P0, PT, R2, UR5, PT ;  /* 0x0000000502007c0c */ /* 0x000fda000bf06270 */
[----:B-1----:R-:W-:Y:S05]  /*01a0*/  @!P0 BRA `(.L_x_1) ;  /* 0xfffffffc00ec8947 */ /* 0x002fea000383ffff */
[----:B------:R-:W-:Y:S05]  /*01b0*/  EXIT ;  /* 0x000000000000794d */ /* 0x000fea0003800000 */
.L_x_0:
[----:B------:R-:W-:Y:S01]  /*01c0*/  BSSY.RECONVERGENT B0, `(.L_x_2) ;  /* 0x0000193000007945 */ /* 0x000fe20003800200 */
[----:B------:R-:W-:Y:S02]  /*01d0*/  ULOP3.LUT UR4, UR4, 0x6, URZ, 0xc0, !UPT ;  /* 0x0000000604047892 */ /* 0x000fe4000f8ec0ff */
[----:B------:R-:W-:Y:S02]  /*01e0*/  UIADD3 UR9, UPT, UPT, -UR8, 0x3, URZ ;  /* 0x0000000308097890 */ /* 0x000fe4000fffe1ff */
[----:B------:R-:W-:Y:S01]  /*01f0*/  UIADD3 UR10, UPT, UPT, -UR8, 0x7, URZ ;  /* 0x00000007080a7890 */ /* 0x000fe2000fffe1ff */
[----:B------:R-:W0:Y:S01]  /*0200*/  LDCU UR15, c[0x0][0x3a0] ;  /* 0x00007400ff0f77ac */ /* 0x000e220008000800 */
[----:B------:R-:W2:Y:S01]  /*0210*/  LDCU UR18, c[0x0][0x39c] ;  /* 0x00007380ff1277ac */ /* 0x000ea20008000800 */
[----:B------:R-:W-:Y:S02]  /*0220*/  UIADD3 UR11, UPT, UPT, -UR8, 0x6, URZ ;  /* 0x00000006080b7890 */ /* 0x000fe4000fffe1ff */
[----:B------:R-:W-:-:S02]  /*0230*/  UIADD3 UR12, UPT, UPT, -UR8, 0x5, URZ ;  /* 0x00000005080c7890 */ /* 0x000fc4000fffe1ff */
[----:B------:R-:W-:Y:S02]  /*0240*/  UIADD3 UR13, UPT, UPT, -UR8, 0x4, URZ ;  /* 0x00000004080d7890 */ /* 0x000fe4000fffe1ff */
[----:B------:R-:W-:Y:S02]  /*0250*/  UIADD3 UR14, UPT, UPT, -UR8, 0x2, URZ ;  /* 0x00000002080e7890 */ /* 0x000fe4000fffe1ff */
[----:B------:R-:W-:Y:S02]  /*0260*/  UIADD3 UR5, UPT, UPT, -UR8, 0x1, URZ ;  /* 0x0000000108057890 */ /* 0x000fe4000fffe1ff */
[----:B------:R-:W-:-:S11]  /*0270*/  UISETP.GE.U32.AND UP0, UPT, UR4, 0x3, UPT ;  /* 0x000000030400788c */ /* 0x000fd6000bf06070 */
.L_x_18:
[----:B---3--:R-:W3:Y:S01]  /*0280*/  LDC R13, c[0x0][0x39c] ;  /* 0x0000e700ff0d7b82 */ /* 0x008ee20000000800 */
[----:B------:R-:W-:Y:S01]  /*0290*/  IABS R8, R2 ;  /* 0x0000000200087213 */ /* 0x000fe20000000000 */
[----:B------:R-:W4:Y:S01]  /*02a0*/  LDCU UR4, c[0x0][0x398] ;  /* 0x00007300ff0477ac */ /* 0x000f220008000800 */
[----:B---3--:R-:W-:Y:S01]  /*02b0*/  IABS R6, R13 ;  /* 0x0000000d00067213 */ /* 0x008fe20000000000 */
[----:B------:R-:W-:Y:S02]  /*02c0*/  IMAD.MOV R11, RZ, RZ, -R13 ;  /* 0x000000ffff0b7224 */ /* 0x000fe400078e0a0d */
[--C-:B------:R-:W-:Y:S01]  /*02d0*/  IMAD R10, R13, UR5, R2.reuse ;  /* 0x000000050d0a7c24 */ /* 0x100fe2000f8e0202 */
[----:B------:R-:W3:Y:S01]  /*02e0*/  I2F.RP R3, R6 ;  /* 0x0000000600037306 */ /* 0x000ee20000209400 */
[----:B----4-:R-:W-:-:S07]  /*02f0*/  IMAD R11, R11, UR4, R2 ;  /* 0x000000040b0b7c24 */ /* 0x010fce000f8e0202 */
[----:B---3--:R-:W3:Y:S02]  /*0300*/  MUFU.RCP R3, R3 ;  /* 0x0000000300037308 */ /* 0x008ee40000001000 */
[----:B---3--:R-:W-:-:S06]  /*0310*/  VIADD R4, R3, 0xffffffe ;  /* 0x0ffffffe03047836 */ /* 0x008fcc0000000000 */
[----:B------:R3:W4:Y:S02]  /*0320*/  F2I.FTZ.U32.TRUNC.NTZ R5, R4 ;  /* 0x0000000400057305 */ /* 0x000724000021f000 */
[----:B---3--:R-:W-:Y:S01]  /*0330*/  IMAD.MOV.U32 R4, RZ, RZ, RZ ;  /* 0x000000ffff047224 */ /* 0x008fe200078e00ff */
[----:B----4-:R-:W-:-:S05]  /*0340*/  IADD3 R7, PT, PT, RZ, -R5, RZ ;  /* 0x80000005ff077210 */ /* 0x010fca0007ffe0ff */
[----:B------:R-:W-:-:S04]  /*0350*/  IMAD R7, R7, R6, RZ ;  /* 0x0000000607077224 */ /* 0x000fc800078e02ff */
[----:B------:R-:W-:-:S04]  /*0360*/  IMAD.HI.U32 R5, R5, R7, R4 ;  /* 0x0000000705057227 */ /* 0x000fc800078e0004 */
[----:B------:R-:W-:-:S04]  /*0370*/  IMAD.MOV.U32 R7, RZ, RZ, R8 ;  /* 0x000000ffff077224 */ /* 0x000fc800078e0008 */
[----:B------:R-:W-:Y:S01]  /*0380*/  IMAD.HI.U32 R4, R5, R7, RZ ;  /* 0x0000000705047227 */ /* 0x000fe200078e00ff */
[----:B------:R-:W-:-:S04]  /*0390*/  LOP3.LUT R5, R2, R13, RZ, 0x3c, !PT ;  /* 0x0000000d02057212 */ /* 0x000fc800078e3cff */
[----:B------:R-:W-:Y:S02]  /*03a0*/  IADD3 R3, PT, PT, -R4, RZ, RZ ;  /* 0x000000ff04037210 */ /* 0x000fe40007ffe1ff */
[----:B------:R-:W-:Y:S01]  /*03b0*/  ISETP.GE.AND P2, PT, R5, RZ, PT ;  /* 0x000000ff0500720c */ /* 0x000fe20003f46270 */
[----:B------:R-:W-:Y:S02]  /*03c0*/  IMAD.MOV.U32 R5, RZ, RZ, RZ ;  /* 0x000000ffff057224 */ /* 0x000fe400078e00ff */
[----:B------:R-:W-:Y:S02]  /*03d0*/  IMAD R3, R6, R3, R7 ;  /* 0x0000000306037224 */ /* 0x000fe400078e0207 */
[----:B------:R-:W-:-:S03]  /*03e0*/  IMAD R7, R13, UR14, R2 ;  /* 0x0000000e0d077c24 */ /* 0x000fc6000f8e0202 */
[----:B------:R-:W-:-:S13]  /*03f0*/  ISETP.GT.U32.AND P1, PT, R6, R3, PT ;  /* 0x000000030600720c */ /* 0x000fda0003f24070 */
[----:B------:R-:W-:Y:S02]  /*0400*/  @!P1 IMAD.IADD R3, R3, 0x1, -R6 ;  /* 0x0000000103039824 */ /* 0x000fe400078e0a06 */
[----:B------:R-:W-:Y:S01]  /*0410*/  @!P1 VIADD R4, R4, 0x1 ;  /* 0x0000000104049836 */ /* 0x000fe20000000000 */
[----:B------:R-:W-:Y:S02]  /*0420*/  ISETP.NE.AND P1, PT, R13, RZ, PT ;  /* 0x000000ff0d00720c */ /* 0x000fe40003f25270 */
[----:B------:R-:W-:Y:S01]  /*0430*/  ISETP.GE.U32.AND P0, PT, R3, R6, PT ;  /* 0x000000060300720c */ /* 0x000fe20003f06070 */
[----:B------:R-:W-:Y:S01]  /*0440*/  IMAD R6, R13, UR9, R2 ;  /* 0x000000090d067c24 */ /* 0x000fe2000f8e0202 */
[----:B------:R-:W3:Y:S11]  /*0450*/  LDC R3, c[0x0][0x398] ;  /* 0x0000e600ff037b82 */ /* 0x000ef60000000800 */
[----:B------:R-:W-:-:S05]  /*0460*/  @P0 IADD3 R4, PT, PT, R4, 0x1, RZ ;  /* 0x0000000104040810 */ /* 0x000fca0007ffe0ff */
[----:B------:R-:W-:Y:S01]  /*0470*/  @!P2 IMAD.MOV R4, RZ, RZ, -R4 ;  /* 0x000000ffff04a224 */ /* 0x000fe200078e0a04 */
[----:B------:R-:W-:-:S04]  /*0480*/  @!P1 LOP3.LUT R4, RZ, R13, RZ, 0x33, !PT ;  /* 0x0000000dff049212 */ /* 0x000fc800078e33ff */
[----:B------:R-:W-:Y:S01]  /*0490*/  IADD3 R9, PT, PT, -R4, RZ, RZ ;  /* 0x000000ff04097210 */ /* 0x000fe20007ffe1ff */
[----:B---3--:R-:W-:-:S04]  /*04a0*/  IMAD.MOV R8, RZ, RZ, -R3 ;  /* 0x000000ffff087224 */ /* 0x008fc800078e0a03 */
[----:B------:R-:W-:Y:S01]  /*04b0*/  IMAD R9, R13, R9, R2 ;  /* 0x000000090d097224 */ /* 0x000fe200078e0202 */
[----:B0-----:R-:W-:-:S07]  /*04c0*/  MOV R12, R8 ;  /* 0x00000008000c7202 */ /* 0x001fce0000000f00 */
.L_x_9:
[----:B------:R-:W3:Y:S01]  /*04d0*/  LDCU UR4, c[0x0][0x39c] ;  /* 0x00007380ff0477ac */ /* 0x000ee20008000800 */
[----:B0-----:R-:W-:Y:S01]  /*04e0*/  SHF.L.U32 R14, R3, 0x1, RZ ;  /* 0x00000001030e7819 */ /* 0x001fe200000006ff */
[----:B------:R-:W-:-:S03]  /*04f0*/  IMAD.IADD R13, R9, 0x1, R12 ;  /* 0x00000001090d7824 */ /* 0x000fc600078e020c */
[----:B------:R-:W-:Y:S01]  /*0500*/  ISETP.GE.U32.AND P1, PT, R14, 0x7, PT ;  /* 0x000000070e00780c */ /* 0x000fe20003f26070 */
[----:B---3--:R-:W-:-:S05]  /*0510*/  IMAD.U32 R26, RZ, RZ, UR4 ;  /* 0x00000004ff1a7e24 */ /* 0x008fca000f8e00ff */
[----:B------:R-:W-:-:S04]  /*0520*/  ISETP.GE.AND P0, PT, R13, R26, PT ;  /* 0x0000001a0d00720c */ /* 0x000fc80003f06270 */
[----:B------:R-:W-:Y:S01]  /*0530*/  ISETP.LT.OR P0, PT, R13, RZ, P0 ;  /* 0x000000ff0d00720c */ /* 0x000fe20000701670 */
[----:B------:R-:W-:Y:S02]  /*0540*/  IMAD.MOV.U32 R13, RZ, RZ, R8 ;  /* 0x000000ffff0d7224 */ /* 0x000fe400078e0008 */
[----:B------:R-:W-:Y:S10]  /*0550*/  @!P1 BRA `(.L_x_3) ;  /* 0x0000000800249947 */ /* 0x000ff40003800000 */
[----:B------:R-:W3:Y:S01]  /*0560*/  LDC R15, c[0x0][0x39c] ;  /* 0x0000e700ff0f7b82 */ /* 0x000ee20000000800 */
[----:B------:R-:W4:Y:S01]  /*0570*/  LDCU UR4, c[0x0][0x398] ;  /* 0x00007300ff0477ac */ /* 0x000f220008000800 */
[----:B------:R-:W-:Y:S01]  /*0580*/  VIADD R14, R14, 0x1 ;  /* 0x000000010e0e7836 */ /* 0x000fe20000000000 */
[-C--:B------:R-:W-:Y:S01]  /*0590*/  IADD3 R17, PT, PT, R6, R12.reuse, RZ ;  /* 0x0000000c06117210 */ /* 0x080fe20007ffe0ff */
[--C-:B------:R-:W-:Y:S01]  /*05a0*/  IMAD.IADD R19, R7, 0x1, R12.reuse ;  /* 0x0000000107137824 */ /* 0x100fe200078e020c */
[----:B------:R-:W-:Y:S01]  /*05b0*/  IADD3 R18, PT, PT, R10, R12, RZ ;  /* 0x0000000c0a127210 */ /* 0x000fe20007ffe0ff */
[----:B------:R-:W-:Y:S01]  /*05c0*/  IMAD.IADD R21, R11, 0x1, R12 ;  /* 0x000000010b157824 */ /* 0x000fe200078e020c */
[----:B------:R-:W-:Y:S01]  /*05d0*/  LOP3.LUT R14, R14, 0xfffffff8, RZ, 0xc0, !PT ;  /* 0xfffffff80e0e7812 */ /* 0x000fe200078ec0ff */
[----:B------:R-:W-:-:S03]  /*05e0*/  IMAD.U32 R13, RZ, RZ, UR9 ;  /* 0x00000009ff0d7e24 */ /* 0x000fc6000f8e00ff */
[----:B------:R-:W-:Y:S01]  /*05f0*/  IADD3 R22, PT, PT, -R14, RZ, RZ ;  /* 0x000000ff0e167210 */ /* 0x000fe20007ffe1ff */
[----:B----4-:R-:W-:Y:S02]  /*0600*/  VIADD R20, R4, -UR4 ;  /* 0x8000000404147c36 */ /* 0x010fe40008000000 */
[C-C-:B---3--:R-:W-:Y:S02]  /*0610*/  IMAD R25, R15.reuse, UR10, R2.reuse ;  /* 0x0000000a0f197c24 */ /* 0x148fe4000f8e0202 */
[C-C-:B------:R-:W-:Y:S02]  /*0620*/  IMAD R23, R15.reuse, UR13, R2.reuse ;  /* 0x0000000d0f177c24 */ /* 0x140fe4000f8e0202 */
[C-C-:B------:R-:W-:Y:S02]  /*0630*/  IMAD R27, R15.reuse, UR11, R2.reuse ;  /* 0x0000000b0f1b7c24 */ /* 0x140fe4000f8e0202 */
[----:B------:R-:W-:Y:S02]  /*0640*/  IMAD R15, R15, UR12, R2 ;  /* 0x0000000c0f0f7c24 */ /* 0x000fe4000f8e0202 */
[--C-:B------:R-:W-:Y:S01]  /*0650*/  IMAD.IADD R16, R23, 0x1, R12.reuse ;  /* 0x0000000117107824 */ /* 0x100fe200078e020c */
[----:B------:R-:W-:Y:S01]  /*0660*/  IADD3 R23, PT, PT, R27, R12, RZ ;  /* 0x0000000c1b177210 */ /* 0x000fe20007ffe0ff */
[----:B------:R-:W-:-:S02]  /*0670*/  IMAD.IADD R25, R25, 0x1, R12 ;  /* 0x0000000119197824 */ /* 0x000fc400078e020c */
[----:B------:R-:W-:-:S07]  /*0680*/  IMAD.IADD R24, R15, 0x1, R12 ;  /* 0x000000010f187824 */ /* 0x000fce00078e020c */
.L_x_4:
[----:B0-----:R-:W-:-:S04]  /*0690*/  ISETP.GE.AND P1, PT, R20, UR15, PT ;  /* 0x0000000f14007c0c */ /* 0x001fc8000bf26270 */
[----:B------:R-:W-:-:S04]  /*06a0*/  ISETP.LT.OR P1, PT, R20, RZ, P1 ;  /* 0x000000ff1400720c */ /* 0x000fc80000f21670 */
[----:B------:R-:W-:-:S13]  /*06b0*/  PLOP3.LUT P1, PT, P0, P1, PT, 0xf8, 0x8f ;  /* 0x00000000008f781c */ /* 0x000fda0000723f70 */
[----:B---3--:R-:W0:Y:S02]  /*06c0*/  @!P1 LDC.64 R14, c[0x0][0x380] ;  /* 0x0000e000ff0e9b82 */ /* 0x008e240000000a00 */
[----:B0-----:R-:W-:-:S06]  /*06d0*/  @!P1 IMAD.WIDE R28, R21, 0x4, R14 ;  /* 0x00000004151c9825 */ /* 0x001fcc00078e020e */
[----:B------:R-:W0:Y:S01]  /*06e0*/  @!P1 LDC.64 R14, c[0x0][0x390] ;  /* 0x0000e400ff0e9b82 */ /* 0x000e220000000a00 */
[----:B-1----:R-:W3:Y:S01]  /*06f0*/  @!P1 LDG.E R29, desc[UR16][R28.64] ;  /* 0x000000101c1d9981 */ /* 0x002ee2000c1e1900 */
[----:B------:R-:W-:-:S04]  /*0700*/  @!P1 IMAD.IADD R27, R0, 0x1, R5 ;  /* 0x00000001001b9824 */ /* 0x000fc800078e0205 */
[----:B0-----:R-:W-:Y:S01]  /*0710*/  @!P1 IMAD.WIDE R26, R27, 0x4, R14 ;  /* 0x000000041b1a9825 */ /* 0x001fe200078e020e */
[----:B------:R-:W-:-:S04]  /*0720*/  IADD3 R14, PT, PT, R20, 0x1, RZ ;  /* 0x00000001140e7810 */ /* 0x000fc80007ffe0ff */
[----:B------:R-:W-:-:S04]  /*0730*/  ISETP.GE.AND P2, PT, R14, UR15, PT ;  /* 0x0000000f0e007c0c */ /* 0x000fc8000bf46270 */
[----:B------:R-:W-:-:S04]  /*0740*/  ISETP.LT.OR P2, PT, R14, RZ, P2 ;  /* 0x000000ff0e00720c */ /* 0x000fc80001741670 */
[----:B------:R-:W-:-:S13]  /*0750*/  PLOP3.LUT P2, PT, P0, P2, PT, 0xf8, 0x8f ;  /* 0x00000000008f781c */ /* 0x000fda0000745f70 */
[----:B------:R-:W0:Y:S02]  /*0760*/  @!P2 LDC.64 R14, c[0x0][0x380] ;  /* 0x0000e000ff0eab82 */ /* 0x000e240000000a00 */
[----:B0-----:R-:W-:Y:S01]  /*0770*/  @!P2 IMAD.WIDE R14, R18, 0x4, R14 ;  /* 0x00000004120ea825 */ /* 0x001fe200078e020e */
[----:B---3--:R0:W-:Y:S05]  /*0780*/  @!P1 STG.E desc[UR16][R26.64], R29 ;  /* 0x0000001d1a009986 */ /* 0x0081ea000c101910 */
[----:B------:R-:W3:Y:S01]  /*0790*/  @!P2 LDG.E R15, desc[UR16][R14.64] ;  /* 0x000000100e0fa981 */ /* 0x000ee2000c1e1900 */
[----:B------:R-:W-:-:S04]  /*07a0*/  @!P1 VIADD R28, R5, 0x1 ;  /* 0x00000001051c9836 */ /* 0x000fc80000000000 */
[----:B------:R-:W-:Y:S02]  /*07b0*/  @!P1 IMAD.MOV.U32 R5, RZ, RZ, R28 ;  /* 0x000000ffff059224 */ /* 0x000fe400078e001c */
[----:B0-----:R-:W0:Y:S01]  /*07c0*/  @!P2 LDC.64 R28, c[0x0][0x390] ;  /* 0x0000e400ff1cab82 */ /* 0x001e220000000a00 */
[----:B------:R-:W-:Y:S02]  /*07d0*/  VIADD R26, R20, 0x2 ;  /* 0x00000002141a7836 */ /* 0x000fe40000000000 */
[----:B------:R-:W-:-:S03]  /*07e0*/  @!P2 IADD3 R27, PT, PT, R0, R5, RZ ;  /* 0x00000005001ba210 */ /* 0x000fc60007ffe0ff */
[----:B------:R-:W-:-:S04]  /*07f0*/  ISETP.GE.AND P1, PT, R26, UR15, PT ;  /* 0x0000000f1a007c0c */ /* 0x000fc8000bf26270 */
[----:B------:R-:W-:-:S04]  /*0800*/  ISETP.LT.OR P1, PT, R26, RZ, P1 ;  /* 0x000000ff1a00720c */ /* 0x000fc80000f21670 */
[----:B------:R-:W-:Y:S01]  /*0810*/  PLOP3.LUT P1, PT, P0, P1, PT, 0xf8, 0x8f ;  /* 0x00000000008f781c */ /* 0x000fe20000723f70 */
[----:B0-----:R-:W-:-:S04]  /*0820*/  @!P2 IMAD.WIDE R28, R27, 0x4, R28 ;  /* 0x000000041b1ca825 */ /* 0x001fc800078e021c */
[----:B------:R-:W-:-:S05]  /*0830*/  @!P2 VIADD R26, R5, 0x1 ;  /* 0x00000001051aa836 */ /* 0x000fca0000000000 */
[----:B------:R-:W-:-:S03]  /*0840*/  @!P2 MOV R5, R26 ;  /* 0x0000001a0005a202 */ /* 0x000fc60000000f00 */
[----:B------:R-:W0:Y:S01]  /*0850*/  @!P1 LDC.64 R26, c[0x0][0x390] ;  /* 0x0000e400ff1a9b82 */ /* 0x000e220000000a00 */
[----:B---3--:R1:W-:Y:S07]  /*0860*/  @!P2 STG.E desc[UR16][R28.64], R15 ;  /* 0x0000000f1c00a986 */ /* 0x0083ee000c101910 */
[----:B-1----:R-:W1:Y:S02]  /*0870*/  @!P1 LDC.64 R14, c[0x0][0x380] ;  /* 0x0000e000ff0e9b82 */ /* 0x002e640000000a00 */
[----:B-1----:R-:W-:-:S05]  /*0880*/  @!P1 IMAD.WIDE R14, R19, 0x4, R14 ;  /* 0x00000004130e9825 */ /* 0x002fca00078e020e */
[----:B------:R1:W3:Y:S01]  /*0890*/  @!P1 LDG.E R29, desc[UR16][R14.64] ;  /* 0x000000100e1d9981 */ /* 0x0002e2000c1e1900 */
[----:B------:R-:W-:-:S04]  /*08a0*/  @!P1 IMAD.IADD R28, R0, 0x1, R5 ;  /* 0x00000001001c9824 */ /* 0x000fc800078e0205 */
[----:B0-----:R-:W-:-:S04]  /*08b0*/  @!P1 IMAD.WIDE R26, R28, 0x4, R26 ;  /* 0x000000041c1a9825 */ /* 0x001fc800078e021a */
[----:B------:R-:W-:-:S05]  /*08c0*/  VIADD R28, R20, 0x3 ;  /* 0x00000003141c7836 */ /* 0x000fca0000000000 */
[----:B------:R-:W-:-:S04]  /*08d0*/  ISETP.GE.AND P2, PT, R28, UR15, PT ;  /* 0x0000000f1c007c0c */ /* 0x000fc8000bf46270 */
[----:B------:R-:W-:-:S04]  /*08e0*/  ISETP.LT.OR P2, PT, R28, RZ, P2 ;  /* 0x000000ff1c00720c */ /* 0x000fc80001741670 */
[----:B------:R-:W-:-:S13]  /*08f0*/  PLOP3.LUT P2, PT, P0, P2, PT, 0xf8, 0x8f ;  /* 0x00000000008f781c */ /* 0x000fda0000745f70 */
[----:B-1----:R-:W0:Y:S02]  /*0900*/  @!P2 LDC.64 R14, c[0x0][0x380] ;  /* 0x0000e000ff0eab82 */ /* 0x002e240000000a00 */
[----:B0-----:R-:W-:Y:S01]  /*0910*/  @!P2 IMAD.WIDE R14, R17, 0x4, R14 ;  /* 0x00000004110ea825 */ /* 0x001fe200078e020e */
[----:B---3--:R0:W-:Y:S05]  /*0920*/  @!P1 STG.E desc[UR16][R26.64], R29 ;  /* 0x0000001d1a009986 */ /* 0x0081ea000c101910 */
[----:B------:R-:W3:Y:S01]  /*0930*/  @!P2 LDG.E R15, desc[UR16][R14.64] ;  /* 0x000000100e0fa981 */ /* 0x000ee2000c1e1900 */
[----:B------:R-:W-:-:S05]  /*0940*/  @!P1 IADD3 R28, PT, PT, R5, 0x1, RZ ;  /* 0x00000001051c9810 */ /* 0x000fca0007ffe0ff */
[----:B------:R-:W-:Y:S02]  /*0950*/  @!P1 IMAD.MOV.U32 R5, RZ, RZ, R28 ;  /* 0x000000ffff059224 */ /* 0x000fe400078e001c */
[----:B0-----:R-:W0:Y:S01]  /*0960*/  @!P2 LDC.64 R28, c[0x0][0x390] ;  /* 0x0000e400ff1cab82 */ /* 0x001e220000000a00 */
[----:B------:R-:W-:Y:S01]  /*0970*/  IADD3 R26, PT, PT, R20, 0x4, RZ ;  /* 0x00000004141a7810 */ /* 0x000fe20007ffe0ff */
[----:B------:R-:W-:-:S03]  /*0980*/  @!P2 IMAD.IADD R27, R0, 0x1, R5 ;  /* 0x00000001001ba824 */ /* 0x000fc600078e0205 */
[----:B------:R-:W-:-:S04]  /*0990*/  ISETP.GE.AND P1, PT, R26, UR15, PT ;  /* 0x0000000f1a007c0c */ /* 0x000fc8000bf26270 */
[----:B------:R-:W-:-:S04]  /*09a0*/  ISETP.LT.OR P1, PT, R26, RZ, P1 ;  /* 0x000000ff1a00720c */ /* 0x000fc80000f21670 */
[----:B------:R-:W-:Y:S01]  /*09b0*/  PLOP3.LUT P1, PT, P0, P1, PT, 0xf8, 0x8f ;  /* 0x00000000008f781c */ /* 0x000fe20000723f70 */
[----:B0-----:R-:W-:-:S04]  /*09c0*/  @!P2 IMAD.WIDE R28, R27, 0x4, R28 ;  /* 0x000000041b1ca825 */ /* 0x001fc800078e021c */
[----:B------:R-:W-:-:S04]  /*09d0*/  @!P2 VIADD R26, R5, 0x1 ;  /* 0x00000001051aa836 */ /* 0x000fc80000000000 */
[----:B------:R-:W-:-:S04]  /*09e0*/  @!P2 IMAD.MOV.U32 R5, RZ, RZ, R26 ;  /* 0x000000ffff05a224 */ /* 0x000fc800078e001a */
[----:B------:R-:W0:Y:S01]  /*09f0*/  @!P1 LDC.64 R26, c[0x0][0x390] ;  /* 0x0000e400ff1a9b82 */ /* 0x000e220000000a00 */
[----:B---3--:R1:W-:Y:S07]  /*0a00*/  @!P2 STG.E desc[UR16][R28.64], R15 ;  /* 0x0000000f1c00a986 */ /* 0x0083ee000c101910 */
[----:B-1----:R-:W1:Y:S02]  /*0a10*/  @!P1 LDC.64 R14, c[0x0][0x380] ;  /* 0x0000e000ff0e9b82 */ /* 0x002e640000000a00 */
[----:B-1----:R-:W-:-:S05]  /*0a20*/  @!P1 IMAD.WIDE R14, R16, 0x4, R14 ;  /* 0x00000004100e9825 */ /* 0x002fca00078e020e */
[----:B------:R1:W3:Y:S01]  /*0a30*/  @!P1 LDG.E R29, desc[UR16][R14.64] ;  /* 0x000000100e1d9981 */ /* 0x0002e2000c1e1900 */
[----:B------:R-:W-:-:S05]  /*0a40*/  @!P1 IADD3 R28, PT, PT, R0, R5, RZ ;  /* 0x00000005001c9210 */ /* 0x000fca0007ffe0ff */
        /* <DEDUP_REMOVED lines=9> */
[----:B------:R-:W-:-:S05]  /*0ae0*/  @!P1 VIADD R28, R5, 0x1 ;  /* 0x00000001051c9836 */ /* 0x000fca0000000000 */
[----:B------:R-:W-:Y:S02]  /*0af0*/  @!P1 MOV R5, R28 ;  /* 0x0000001c00059202 */ /* 0x000fe40000000f00 */
[----:B0-----:R-:W0:Y:S01]  /*0b00*/  @!P2 LDC.64 R28, c[0x0][0x390] ;  /* 0x0000e400ff1cab82 */ /* 0x001e220000000a00 */
[----:B------:R-:W-:Y:S02]  /*0b10*/  VIADD R26, R20, 0x6 ;  /* 0x00000006141a7836 */ /* 0x000fe40000000000 */
[----:B------:R-:W-:-:S03]  /*0b20*/  @!P2 IMAD.IADD R27, R0, 0x1, R5 ;  /* 0x00000001001ba824 */ /* 0x000fc600078e0205 */
[----:B------:R-:W-:-:S04]  /*0b30*/  ISETP.GE.AND P1, PT, R26, UR15, PT ;  /* 0x0000000f1a007c0c */ /* 0x000fc8000bf26270 */
[----:B------:R-:W-:-:S04]  /*0b40*/  ISETP.LT.OR P1, PT, R26, RZ, P1 ;  /* 0x000000ff1a00720c */ /* 0x000fc80000f21670 */
[----:B------:R-:W-:Y:S01]  /*0b50*/  PLOP3.LUT P1, PT, P0, P1, PT, 0xf8, 0x8f ;  /* 0x00000000008f781c */ /* 0x000fe20000723f70 */
[----:B0-----:R-:W-:Y:S01]  /*0b60*/  @!P2 IMAD.WIDE R28, R27, 0x4, R28 ;  /* 0x000000041b1ca825 */ /* 0x001fe200078e021c */
[----:B------:R-:W-:-:S05]  /*0b70*/  @!P2 IADD3 R26, PT, PT, R5, 0x1, RZ ;  /* 0x00000001051aa810 */ /* 0x000fca0007ffe0ff */
[----:B------:R-:W-:-:S06]  /*0b80*/  @!P2 IMAD.MOV.U32 R5, RZ, RZ, R26 ;  /* 0x000000ffff05a224 */ /* 0x000fcc00078e001a */
[----:B------:R-:W0:Y:S01]  /*0b90*/  @!P1 LDC.64 R26, c[0x0][0x390] ;  /* 0x0000e400ff1a9b82 */ /* 0x000e220000000a00 */
[----:B---3--:R1:W-:Y:S07]  /*0ba0*/  @!P2 STG.E desc[UR16][R28.64], R15 ;  /* 0x0000000f1c00a986 */ /* 0x0083ee000c101910 */
[----:B-1----:R-:W1:Y:S02]  /*0bb0*/  @!P1 LDC.64 R14, c[0x0][0x380] ;  /* 0x0000e000ff0e9b82 */ /* 0x002e640000000a00 */
[----:B-1----:R-:W-:-:S05]  /*0bc0*/  @!P1 IMAD.WIDE R14, R23, 0x4, R14 ;  /* 0x00000004170e9825 */ /* 0x002fca00078e020e */
[----:B------:R1:W3:Y:S01]  /*0bd0*/  @!P1 LDG.E R29, desc[UR16][R14.64] ;  /* 0x000000100e1d9981 */ /* 0x0002e2000c1e1900 */
[----:B------:R-:W-:-:S04]  /*0be0*/  @!P1 IMAD.IADD R28, R0, 0x1, R5 ;  /* 0x00000001001c9824 */ /* 0x000fc800078e0205 */
[----:B0-----:R-:W-:Y:S01]  /*0bf0*/  @!P1 IMAD.WIDE R26, R28, 0x4, R26 ;  /* 0x000000041c1a9825 */ /* 0x001fe200078e021a */
[----:B------:R-:W-:-:S04]  /*0c00*/  IADD3 R28, PT, PT, R20, 0x7, RZ ;  /* 0x00000007141c7810 */ /* 0x000fc80007ffe0ff */
[----:B------:R-:W-:-:S04]  /*0c10*/  ISETP.GE.AND P2, PT, R28, UR15, PT ;  /* 0x0000000f1c007c0c */ /* 0x000fc8000bf46270 */
[----:B------:R-:W-:-:S04]  /*0c20*/  ISETP.LT.OR P2, PT, R28, RZ, P2 ;  /* 0x000000ff1c00720c */ /* 0x000fc80001741670 */
[----:B------:R-:W-:-:S13]  /*0c30*/  PLOP3.LUT P2, PT, P0, P2, PT, 0xf8, 0x8f ;  /* 0x00000000008f781c */ /* 0x000fda0000745f70 */
[----:B-1----:R-:W0:Y:S01]  /*0c40*/  @!P2 LDC.64 R14, c[0x0][0x380] ;  /* 0x0000e000ff0eab82 */ /* 0x002e220000000a00 */
[----:B---3--:R0:W-:Y:S02]  /*0c50*/  @!P1 STG.E desc[UR16][R26.64], R29 ;  /* 0x0000001d1a009986 */ /* 0x0081e4000c101910 */
[----:B0-----:R-:W-:-:S06]  /*0c60*/  @!P2 IMAD.WIDE R28, R25, 0x4, R14 ;  /* 0x00000004191ca825 */ /* 0x001fcc00078e020e */
[----:B------:R-:W3:Y:S01]  /*0c70*/  @!P2 LDG.E R28, desc[UR16][R28.64] ;  /* 0x000000101c1ca981 */ /* 0x000ee2000c1e1900 */
[----:B------:R-:W-:Y:S01]  /*0c80*/  @!P1 VIADD R14, R5, 0x1 ;  /* 0x00000001050e9836 */ /* 0x000fe20000000000 */
[----:B------:R-:W-:Y:S01]  /*0c90*/  IADD3 R13, PT, PT, R13, 0x8, RZ ;  /* 0x000000080d0d7810 */ /* 0x000fe20007ffe0ff */
[----:B------:R-:W-:Y:S02]  /*0ca0*/  VIADD R22, R22, 0x8 ;  /* 0x0000000816167836 */ /* 0x000fe40000000000 */
[----:B------:R-:W-:Y:S01]  /*0cb0*/  VIADD R20, R20, 0x8 ;  /* 0x0000000814147836 */ /* 0x000fe20000000000 */
[----:B------:R-:W-:Y:S02]  /*0cc0*/  @!P1 MOV R5, R14 ;  /* 0x0000000e00059202 */ /* 0x000fe40000000f00 */
[----:B------:R-:W0:Y:S01]  /*0cd0*/  @!P2 LDC.64 R14, c[0x0][0x390] ;  /* 0x0000e400ff0eab82 */ /* 0x000e220000000a00 */
[----:B------:R-:W-:Y:S02]  /*0ce0*/  ISETP.NE.AND P1, PT, R22, RZ, PT ;  /* 0x000000ff1600720c */ /* 0x000fe40003f25270 */
[----:B------:R-:W-:Y:S01]  /*0cf0*/  @!P2 IMAD.IADD R27, R0, 0x1, R5 ;  /* 0x00000001001ba824 */ /* 0x000fe200078e0205 */
[----:B------:R-:W-:-:S04]  /*0d00*/  @!P2 IADD3 R26, PT, PT, R5, 0x1, RZ ;  /* 0x00000001051aa810 */ /* 0x000fc80007ffe0ff */
[----:B------:R-:W-:Y:S01]  /*0d10*/  @!P2 MOV R5, R26 ;  /* 0x0000001a0005a202 */ /* 0x000fe20000000f00 */
[----:B--2---:R-:W-:-:S04]  /*0d20*/  IMAD.U32 R26, RZ, RZ, UR18 ;  /* 0x00000012ff1a7e24 */ /* 0x004fc8000f8e00ff */
[C---:B------:R-:W-:Y:S01]  /*0d30*/  IMAD R18, R26.reuse, 0x8, R18 ;  /* 0x000000081a127824 */ /* 0x040fe200078e0212 */
[C---:B------:R-:W-:Y:S01]  /*0d40*/  LEA R21, R26.reuse, R21, 0x3 ;  /* 0x000000151a157211 */ /* 0x040fe200078e18ff */
[C---:B------:R-:W-:Y:S01]  /*0d50*/  IMAD R17, R26.reuse, 0x8, R17 ;  /* 0x000000081a117824 */ /* 0x040fe200078e0211 */
[C---:B------:R-:W-:Y:S01]  /*0d60*/  LEA R19, R26.reuse, R19, 0x3 ;  /* 0x000000131a137211 */ /* 0x040fe200078e18ff */
[C---:B------:R-:W-:Y:S01]  /*0d70*/  IMAD R24, R26.reuse, 0x8, R24 ;  /* 0x000000081a187824 */ /* 0x040fe200078e0218 */
[C---:B------:R-:W-:Y:S01]  /*0d80*/  LEA R16, R26.reuse, R16, 0x3 ;  /* 0x000000101a107211 */ /* 0x040fe200078e18ff */
[C---:B------:R-:W-:Y:S01]  /*0d90*/  IMAD R25, R26.reuse, 0x8, R25 ;  /* 0x000000081a197824 */ /* 0x040fe200078e0219 */
[----:B------:R-:W-:Y:S01]  /*0da0*/  LEA R23, R26, R23, 0x3 ;  /* 0x000000171a177211 */ /* 0x000fe200078e18ff */
[----:B0-----:R-:W-:-:S05]  /*0db0*/  @!P2 IMAD.WIDE R14, R27, 0x4, R14 ;  /* 0x000000041b0ea825 */ /* 0x001fca00078e020e */
[----:B---3--:R3:W-:Y:S01]  /*0dc0*/  @!P2 STG.E desc[UR16][R14.64], R28 ;  /* 0x0000001c0e00a986 */ /* 0x0087e2000c101910 */
[----:B------:R-:W-:Y:S05]  /*0dd0*/  @P1 BRA `(.L_x_4) ;  /* 0xfffffff8002c1947 */ /* 0x000fea000383ffff */
[----:B------:R-:W-:-:S07]  /*0de0*/  IADD3 R13, PT, PT, R13, -0x3, RZ ;  /* 0xfffffffd0d0d7810 */ /* 0x000fce0007ffe0ff */
.L_x_3:
[----:B------:R-:W-:Y:S01]  /*0df0*/  IMAD.IADD R21, R12, 0x1, R2 ;  /* 0x000000010c157824 */ /* 0x000fe200078e0202 */
[----:B------:R-:W-:Y:S06]  /*0e00*/  BRA.U !UP0, `(.L_x_5) ;  /* 0x0000000108f47547 */ /* 0x000fec000b800000 */
[----:B------:R-:W4:Y:S01]  /*0e10*/  LDCU UR4, c[0x0][0x3a0] ;  /* 0x00007400ff0477ac */ /* 0x000f220008000800 */
[----:B------:R-:W-:-:S04]  /*0e20*/  IADD3 R20, PT, PT, R4, R13, RZ ;  /* 0x0000000d04147210 */ /* 0x000fc80007ffe0ff */
[----:B----4-:R-:W-:-:S04]  /*0e30*/  ISETP.GE.AND P1, PT, R20, UR4, PT ;  /* 0x0000000414007c0c */ /* 0x010fc8000bf26270 */
[----:B------:R-:W-:-:S04]  /*0e40*/  ISETP.LT.OR P1, PT, R20, RZ, P1 ;  /* 0x000000ff1400720c */ /* 0x000fc80000f21670 */
[----:B------:R-:W-:-:S13]  /*0e50*/  PLOP3.LUT P1, PT, P0, P1, PT, 0xf8, 0x8f ;  /* 0x00000000008f781c */ /* 0x000fda0000723f70 */
[----:B---3--:R-:W3:Y:S01]  /*0e60*/  @!P1 LDC.64 R14, c[0x0][0x380] ;  /* 0x0000e000ff0e9b82 */ /* 0x008ee20000000a00 */
[----:B------:R-:W-:-:S07]  /*0e70*/  @!P1 IMAD R17, R13, R26, R21 ;  /* 0x0000001a0d119224 */ /* 0x000fce00078e0215 */
[----:B------:R-:W4:Y:S01]  /*0e80*/  @!P1 LDC.64 R18, c[0x0][0x390] ;  /* 0x0000e400ff129b82 */ /* 0x000f220000000a00 */
[----:B---3--:R-:W-:-:S05]  /*0e90*/  @!P1 IMAD.WIDE R16, R17, 0x4, R14 ;  /* 0x0000000411109825 */ /* 0x008fca00078e020e */
[----:B-1----:R1:W3:Y:S01]  /*0ea0*/  @!P1 LDG.E R27, desc[UR16][R16.64] ;  /* 0x00000010101b9981 */ /* 0x0022e2000c1e1900 */
[----:B------:R-:W-:Y:S01]  /*0eb0*/  VIADD R14, R20, 0x1 ;  /* 0x00000001140e7836 */ /* 0x000fe20000000000 */
[----:B------:R-:W-:-:S04]  /*0ec0*/  @!P1 IADD3 R25, PT, PT, R0, R5, RZ ;  /* 0x0000000500199210 */ /* 0x000fc80007ffe0ff */
[----:B------:R-:W-:Y:S01]  /*0ed0*/  ISETP.GE.AND P2, PT, R14, UR4, PT ;  /* 0x000000040e007c0c */ /* 0x000fe2000bf46270 */
[----:B----4-:R-:W-:-:S03]  /*0ee0*/  @!P1 IMAD.WIDE R18, R25, 0x4, R18 ;  /* 0x0000000419129825 */ /* 0x010fc600078e0212 */
[----:B------:R-:W-:-:S04]  /*0ef0*/  ISETP.LT.OR P2, PT, R14, RZ, P2 ;  /* 0x000000ff0e00720c */ /* 0x000fc80001741670 */
[----:B------:R-:W-:-:S13]  /*0f00*/  PLOP3.LUT P2, PT, P0, P2, PT, 0xf8, 0x8f ;  /* 0x00000000008f781c */ /* 0x000fda0000745f70 */
[----:B------:R-:W4:Y:S01]  /*0f10*/  @!P2 LDC.64 R14, c[0x0][0x380] ;  /* 0x0000e000ff0eab82 */ /* 0x000f220000000a00 */
[----:B------:R-:W-:-:S04]  /*0f20*/  @!P2 IMAD R22, R13, R26, R26 ;  /* 0x0000001a0d16a224 */ /* 0x000fc800078e021a */
[----:B------:R-:W-:-:S03]  /*0f30*/  @!P2 IMAD.IADD R23, R21, 0x1, R22 ;  /* 0x000000011517a824 */ /* 0x000fc600078e0216 */
[----:B-1----:R-:W1:Y:S01]  /*0f40*/  @!P2 LDC.64 R16, c[0x0][0x390] ;  /* 0x0000e400ff10ab82 */ /* 0x002e620000000a00 */
[----:B----4-:R-:W-:Y:S01]  /*0f50*/  @!P2 IMAD.WIDE R22, R23, 0x4, R14 ;  /* 0x000000041716a825 */ /* 0x010fe200078e020e */
[----:B------:R-:W-:Y:S01]  /*0f60*/  IADD3 R14, PT, PT, R20, 0x2, RZ ;  /* 0x00000002140e7810 */ /* 0x000fe20007ffe0ff */
[----:B---3--:R3:W-:Y:S04]  /*0f70*/  @!P1 STG.E desc[UR16][R18.64], R27 ;  /* 0x0000001b12009986 */ /* 0x0087e8000c101910 */
[----:B------:R4:W5:Y:S01]  /*0f80*/  @!P2 LDG.E R25, desc[UR16][R22.64] ;  /* 0x000000101619a981 */ /* 0x000962000c1e1900 */
[----:B------:R-:W-:Y:S01]  /*0f90*/  ISETP.GE.AND P3, PT, R14, UR4, PT ;  /* 0x000000040e007c0c */ /* 0x000fe2000bf66270 */
[----:B------:R-:W-:-:S03]  /*0fa0*/  @!P1 VIADD R24, R5, 0x1 ;  /* 0x0000000105189836 */ /* 0x000fc60000000000 */
[----:B------:R-:W-:Y:S02]  /*0fb0*/  ISETP.LT.OR P3, PT, R14, RZ, P3 ;  /* 0x000000ff0e00720c */ /* 0x000fe40001f61670 */
[----:B------:R-:W-:Y:S02]  /*0fc0*/  @!P1 MOV R5, R24 ;  /* 0x0000001800059202 */ /* 0x000fe40000000f00 */
[----:B------:R-:W-:Y:S02]  /*0fd0*/  PLOP3.LUT P3, PT, P0, P3, PT, 0xf8, 0x8f ;  /* 0x00000000008f781c */ /* 0x000fe40000767f70 */
[----:B---3--:R-:W-:-:S05]  /*0fe0*/  @!P2 IADD3 R27, PT, PT, R0, R5, RZ ;  /* 0x00000005001ba210 */ /* 0x008fca0007ffe0ff */
[----:B-1----:R-:W-:-:S06]  /*0ff0*/  @!P2 IMAD.WIDE R16, R27, 0x4, R16 ;  /* 0x000000041b10a825 */ /* 0x002fcc00078e0210 */
[----:B------:R-:W1:Y:S01]  /*1000*/  @!P3 LDC.64 R14, c[0x0][0x380] ;  /* 0x0000e000ff0ebb82 */ /* 0x000e620000000a00 */
[----:B------:R-:W-:-:S04]  /*1010*/  @!P3 VIADD R24, R13, 0x2 ;  /* 0x000000020d18b836 */ /* 0x000fc80000000000 */
[----:B------:R-:W-:Y:S02]  /*1020*/  @!P3 IMAD R19, R24, R26, R21 ;  /* 0x0000001a1813b224 */ /* 0x000fe400078e0215 */
[----:B------:R-:W-:Y:S01]  /*1030*/  VIADD R20, R20, 0x3 ;  /* 0x0000000314147836 */ /* 0x000fe20000000000 */
[----:B----4-:R-:W3:Y:S01]  /*1040*/  @!P3 LDC.64 R22, c[0x0][0x390] ;  /* 0x0000e400ff16bb82 */ /* 0x010ee20000000a00 */
[----:B-1----:R-:W-:-:S03]  /*1050*/  @!P3 IMAD.WIDE R14, R19, 0x4, R14 ;  /* 0x00000004130eb825 */ /* 0x002fc600078e020e */
[C---:B------:R-:W-:Y:S01]  /*1060*/  ISETP.GE.AND P1, PT, R20.reuse, UR4, PT ;  /* 0x0000000414007c0c */ /* 0x040fe2000bf26270 */
[----:B-----5:R1:W-:Y:S04]  /*1070*/  @!P2 STG.E desc[UR16][R16.64], R25 ;  /* 0x000000191000a986 */ /* 0x0203e8000c101910 */
[----:B------:R3:W4:Y:S01]  /*1080*/  @!P3 LDG.E R27, desc[UR16][R14.64] ;  /* 0x000000100e1bb981 */ /* 0x000722000c1e1900 */
[----:B------:R-:W-:Y:S02]  /*1090*/  ISETP.LT.OR P1, PT, R20, RZ, P1 ;  /* 0x000000ff1400720c */ /* 0x000fe40000f21670 */
[----:B------:R-:W-:Y:S02]  /*10a0*/  @!P2 IADD3 R20, PT, PT, R5, 0x1, RZ ;  /* 0x000000010514a810 */ /* 0x000fe40007ffe0ff */
[----:B------:R-:W-:-:S03]  /*10b0*/  PLOP3.LUT P1, PT, P0, P1, PT, 0xf8, 0x8f ;  /* 0x00000000008f781c */ /* 0x000fc60000723f70 */
[----:B------:R-:W-:-:S04]  /*10c0*/  @!P2 IMAD.MOV.U32 R5, RZ, RZ, R20 ;  /* 0x000000ffff05a224 */ /* 0x000fc800078e0014 */
[----:B-1----:R-:W-:-:S04]  /*10d0*/  @!P3 IMAD.IADD R25, R0, 0x1, R5 ;  /* 0x000000010019b824 */ /* 0x002fc800078e0205 */
[----:B---3--:R-:W-:Y:S02]  /*10e0*/  @!P3 IMAD.WIDE R14, R25, 0x4, R22 ;  /* 0x00000004190eb825 */ /* 0x008fe400078e0216 */
[----:B------:R-:W1:Y:S01]  /*10f0*/  @!P1 LDC.64 R18, c[0x0][0x380] ;  /* 0x0000e000ff129b82 */ /* 0x000e620000000a00 */
[----:B------:R-:W-:-:S05]  /*1100*/  @!P1 IADD3 R20, PT, PT, R13, 0x3, RZ ;  /* 0x000000030d149810 */ /* 0x000fca0007ffe0ff */
[----:B------:R-:W-:-:S04]  /*1110*/  @!P1 IMAD R17, R20, R26, R21 ;  /* 0x0000001a14119224 */ /* 0x000fc800078e0215 */
[----:B-1----:R-:W-:Y:S02]  /*1120*/  @!P1 IMAD.WIDE R18, R17, 0x4, R18 ;  /* 0x0000000411129825 */ /* 0x002fe400078e0212 */
[----:B------:R-:W1:Y:S01]  /*1130*/  @!P1 LDC.64 R16, c[0x0][0x390] ;  /* 0x0000e400ff109b82 */ /* 0x000e620000000a00 */
[----:B----4-:R4:W-:Y:S04]  /*1140*/  @!P3 STG.E desc[UR16][R14.64], R27 ;  /* 0x0000001b0e00b986 */ /* 0x0109e8000c101910 */
[----:B------:R-:W3:Y:S01]  /*1150*/  @!P1 LDG.E R19, desc[UR16][R18.64] ;  /* 0x0000001012139981 */ /* 0x000ee2000c1e1900 */
[----:B------:R-:W-:Y:S02]  /*1160*/  @!P3 IADD3 R20, PT, PT, R5, 0x1, RZ ;  /* 0x000000010514b810 */ /* 0x000fe40007ffe0ff */
[----:B------:R-:W-:-:S03]  /*1170*/  IADD3 R13, PT, PT, R13, 0x4, RZ ;  /* 0x000000040d0d7810 */ /* 0x000fc60007ffe0ff */
[----:B------:R-:W-:-:S04]  /*1180*/  @!P3 IMAD.MOV.U32 R5, RZ, RZ, R20 ;  /* 0x000000ffff05b224 */ /* 0x000fc800078e0014 */
[----:B------:R-:W-:Y:S01]  /*1190*/  @!P1 VIADD R20, R5, 0x1 ;  /* 0x0000000105149836 */ /* 0x000fe20000000000 */
[----:B------:R-:W-:-:S03]  /*11a0*/  @!P1 IADD3 R23, PT, PT, R0, R5, RZ ;  /* 0x0000000500179210 */ /* 0x000fc60007ffe0ff */
[----:B------:R-:W-:Y:S02]  /*11b0*/  @!P1 IMAD.MOV.U32 R5, RZ, RZ, R20 ;  /* 0x000000ffff059224 */ /* 0x000fe400078e0014 */
[----:B-1----:R-:W-:-:S05]  /*11c0*/  @!P1 IMAD.WIDE R16, R23, 0x4, R16 ;  /* 0x0000000417109825 */ /* 0x002fca00078e0210 */
[----:B---3--:R4:W-:Y:S02]  /*11d0*/  @!P1 STG.E desc[UR16][R16.64], R19 ;  /* 0x0000001310009986 */ /* 0x0089e4000c101910 */
.L_x_5:
[----:B------:R-:W5:Y:S01]  /*11e0*/  LDC R23, c[0x0][0x398] ;  /* 0x0000e600ff177b82 */ /* 0x000f620000000800 */
[----:B------:R-:W0:Y:S01]  /*11f0*/  LDCU UR7, c[0x0][0x3a0] ;  /* 0x00007400ff0777ac */ /* 0x000e220008000800 */
[----:B-----5:R-:W-:-:S13]  /*1200*/  LOP3.LUT P1, RZ, R23, 0x1, RZ, 0xc0, !PT ;  /* 0x0000000117ff7812 */ /* 0x020fda000782c0ff */
[----:B0-----:R-:W-:Y:S05]  /*1210*/  @!P1 BRA `(.L_x_6) ;  /* 0x00000000007c9947 */ /* 0x001fea0003800000 */
[----:B------:R-:W0:Y:S01]  /*1220*/  LDCU UR4, c[0x0][0x3a0] ;  /* 0x00007400ff0477ac */ /* 0x000e220008000800 */
[----:B---34-:R-:W-:-:S04]  /*1230*/  IADD3 R14, PT, PT, R4, R13, RZ ;  /* 0x0000000d040e7210 */ /* 0x018fc80007ffe0ff */
[----:B0-----:R-:W-:-:S04]  /*1240*/  ISETP.GE.AND P1, PT, R14, UR4, PT ;  /* 0x000000040e007c0c */ /* 0x001fc8000bf26270 */
[----:B------:R-:W-:-:S04]  /*1250*/  ISETP.LT.OR P1, PT, R14, RZ, P1 ;  /* 0x000000ff0e00720c */ /* 0x000fc80000f21670 */
[----:B------:R-:W-:-:S13]  /*1260*/  PLOP3.LUT P1, PT, P0, P1, PT, 0xf8, 0x8f ;  /* 0x00000000008f781c */ /* 0x000fda0000723f70 */
[----:B------:R-:W0:Y:S01]  /*1270*/  @!P1 LDC.64 R18, c[0x0][0x380] ;  /* 0x0000e000ff129b82 */ /* 0x000e220000000a00 */
[----:B------:R-:W-:Y:S02]  /*1280*/  @!P1 IMAD R15, R13, R26, R21 ;  /* 0x0000001a0d0f9224 */ /* 0x000fe400078e0215 */
[----:B------:R-:W-:-:S05]  /*1290*/  VIADD R14, R14, 0x1 ;  /* 0x000000010e0e7836 */ /* 0x000fca0000000000 */
[----:B------:R-:W3:Y:S01]  /*12a0*/  @!P1 LDC.64 R16, c[0x0][0x390] ;  /* 0x0000e400ff109b82 */ /* 0x000ee20000000a00 */
[----:B0-----:R-:W-:-:S05]  /*12b0*/  @!P1 IMAD.WIDE R18, R15, 0x4, R18 ;  /* 0x000000040f129825 */ /* 0x001fca00078e0212 */
[----:B-1----:R0:W4:Y:S01]  /*12c0*/  @!P1 LDG.E R25, desc[UR16][R18.64] ;  /* 0x0000001012199981 */ /* 0x002122000c1e1900 */
[----:B------:R-:W-:Y:S02]  /*12d0*/  ISETP.GE.AND P2, PT, R14, UR4, PT ;  /* 0x000000040e007c0c */ /* 0x000fe4000bf46270 */
[----:B------:R-:W-:Y:S02]  /*12e0*/  @!P1 IADD3 R27, PT, PT, R0, R5, RZ ;  /* 0x00000005001b9210 */ /* 0x000fe40007ffe0ff */
[----:B------:R-:W-:-:S03]  /*12f0*/  ISETP.LT.OR P2, PT, R14, RZ, P2 ;  /* 0x000000ff0e00720c */ /* 0x000fc60001741670 */
[----:B---3--:R-:W-:Y:S01]  /*1300*/  @!P1 IMAD.WIDE R16, R27, 0x4, R16 ;  /* 0x000000041b109825 */ /* 0x008fe200078e0210 */
[----:B------:R-:W-:-:S13]  /*1310*/  PLOP3.LUT P2, PT, P0, P2, PT, 0xf8, 0x8f ;  /* 0x00000000008f781c */ /* 0x000fda0000745f70 */
[----:B------:R-:W1:Y:S01]  /*1320*/  @!P2 LDC.64 R14, c[0x0][0x380] ;  /* 0x0000e000ff0eab82 */ /* 0x000e620000000a00 */
[----:B------:R-:W-:-:S04]  /*1330*/  @!P2 IMAD R20, R13, R26, R26 ;  /* 0x0000001a0d14a224 */ /* 0x000fc800078e021a */
[----:B------:R-:W-:-:S03]  /*1340*/  @!P2 IMAD.IADD R29, R21, 0x1, R20 ;  /* 0x00000001151da824 */ /* 0x000fc600078e0214 */
[----:B0-----:R-:W0:Y:S01]  /*1350*/  @!P2 LDC.64 R18, c[0x0][0x390] ;  /* 0x0000e400ff12ab82 */ /* 0x001e220000000a00 */
[----:B-1----:R-:W-:Y:S01]  /*1360*/  @!P2 IMAD.WIDE R14, R29, 0x4, R14 ;  /* 0x000000041d0ea825 */ /* 0x002fe200078e020e */
[----:B----4-:R1:W-:Y:S05]  /*1370*/  @!P1 STG.E desc[UR16][R16.64], R25 ;  /* 0x0000001910009986 */ /* 0x0103ea000c101910 */
[----:B------:R-:W3:Y:S01]  /*1380*/  @!P2 LDG.E R15, desc[UR16][R14.64] ;  /* 0x000000100e0fa981 */ /* 0x000ee2000c1e1900 */
[----:B------:R-:W-:Y:S02]  /*1390*/  @!P1 IADD3 R20, PT, PT, R5, 0x1, RZ ;  /* 0x0000000105149810 */ /* 0x000fe40007ffe0ff */
[----:B------:R-:W-:-:S03]  /*13a0*/  IADD3 R13, PT, PT, R13, 0x2, RZ ;  /* 0x000000020d0d7810 */ /* 0x000fc60007ffe0ff */
[----:B------:R-:W-:-:S04]  /*13b0*/  @!P1 IMAD.MOV.U32 R5, RZ, RZ, R20 ;  /* 0x000000ffff059224 */ /* 0x000fc800078e0014 */
[----:B------:R-:W-:Y:S01]  /*13c0*/  @!P2 VIADD R20, R5, 0x1 ;  /* 0x000000010514a836 */ /* 0x000fe20000000000 */
[----:B------:R-:W-:-:S03]  /*13d0*/  @!P2 IADD3 R27, PT, PT, R0, R5, RZ ;  /* 0x00000005001ba210 */ /* 0x000fc60007ffe0ff */
[----:B------:R-:W-:Y:S02]  /*13e0*/  @!P2 IMAD.MOV.U32 R5, RZ, RZ, R20 ;  /* 0x000000ffff05a224 */ /* 0x000fe400078e0014 */
[----:B0-----:R-:W-:-:S05]  /*13f0*/  @!P2 IMAD.WIDE R18, R27, 0x4, R18 ;  /* 0x000000041b12a825 */ /* 0x001fca00078e0212 */
[----:B---3--:R1:W-:Y:S02]  /*1400*/  @!P2 STG.E desc[UR16][R18.64], R15 ;  /* 0x0000000f1200a986 */ /* 0x0083e4000c101910 */
.L_x_6:
[----:B---34-:R-:W-:Y:S01]  /*1410*/  IADD3 R14, PT, PT, R4, R13, RZ ;  /* 0x0000000d040e7210 */ /* 0x018fe20007ffe0ff */
[----:B------:R-:W-:Y:S03]  /*1420*/  BSSY.RECONVERGENT B1, `(.L_x_7) ;  /* 0x000000e000017945 */ /* 0x000fe60003800200 */
[----:B------:R-:W-:-:S04]  /*1430*/  ISETP.GE.AND P1, PT, R14, UR7, PT ;  /* 0x000000070e007c0c */ /* 0x000fc8000bf26270 */
[----:B------:R-:W-:-:S04]  /*1440*/  ISETP.LT.OR P1, PT, R14, RZ, P1 ;  /* 0x000000ff0e00720c */ /* 0x000fc80000f21670 */
[----:B------:R-:W-:-:S13]  /*1450*/  PLOP3.LUT P1, PT, P0, P1, PT, 0xf8, 0x8f ;  /* 0x00000000008f781c */ /* 0x000fda0000723f70 */
[----:B------:R-:W-:Y:S05]  /*1460*/  @P1 BRA `(.L_x_8) ;  /* 0x0000000000241947 */ /* 0x000fea0003800000 */
[----:B-1----:R-:W0:Y:S01]  /*1470*/  LDC.64 R14, c[0x0][0x380] ;  /* 0x0000e000ff0e7b82 */ /* 0x002e220000000a00 */
[----:B------:R-:W-:-:S04]  /*1480*/  IMAD R17, R13, R26, R21 ;  /* 0x0000001a0d117224 */ /* 0x000fc800078e0215 */
[----:B0-----:R-:W-:-:S03]  /*1490*/  IMAD.WIDE R16, R17, 0x4, R14 ;  /* 0x0000000411107825 */ /* 0x001fc600078e020e */
[----:B------:R-:W0:Y:S03]  /*14a0*/  LDC.64 R14, c[0x0][0x390] ;  /* 0x0000e400ff0e7b82 */ /* 0x000e260000000a00 */
[----:B------:R-:W3:Y:S01]  /*14b0*/  LDG.E R17, desc[UR16][R16.64] ;  /* 0x0000001010117981 */ /* 0x000ee2000c1e1900 */
[----:B------:R-:W-:Y:S01]  /*14c0*/  IMAD.IADD R13, R0, 0x1, R5 ;  /* 0x00000001000d7824 */ /* 0x000fe200078e0205 */
[----:B------:R-:W-:-:S03]  /*14d0*/  IADD3 R5, PT, PT, R5, 0x1, RZ ;  /* 0x0000000105057810 */ /* 0x000fc60007ffe0ff */
[----:B0-----:R-:W-:-:S05]  /*14e0*/  IMAD.WIDE R14, R13, 0x4, R14 ;  /* 0x000000040d0e7825 */ /* 0x001fca00078e020e */
[----:B---3--:R0:W-:Y:S02]  /*14f0*/  STG.E desc[UR16][R14.64], R17 ;  /* 0x000000110e007986 */ /* 0x0081e4000c101910 */
.L_x_8:
[----:B-12---:R-:W-:Y:S05]  /*1500*/  BSYNC.RECONVERGENT B1 ;  /* 0x0000000000017941 */ /* 0x006fea0003800200 */
.L_x_7:
[C---:B------:R-:W-:Y:S01]  /*1510*/  ISETP.NE.AND P0, PT, R12.reuse, R23, PT ;  /* 0x000000170c00720c */ /* 0x040fe20003f05270 */
[----:B------:R-:W-:-:S12]  /*1520*/  VIADD R12, R12, 0x1 ;  /* 0x000000010c0c7836 */ /* 0x000fd80000000000 */
[----:B------:R-:W-:Y:S05]  /*1530*/  @P0 BRA `(.L_x_9) ;  /* 0xffffffec00e40947 */ /* 0x000fea000383ffff */
[----:B------:R-:W-:Y:S01]  /*1540*/  IADD3 R3, PT, PT, R0, R5, RZ ;  /* 0x0000000500037210 */ /* 0x000fe20007ffe0ff */
[----:B------:R-:W-:Y:S04]  /*1550*/  BSSY.RECONVERGENT B1, `(.L_x_10) ;  /* 0x000004c000017945 */ /* 0x000fe80003800200 */
[----:B------:R-:W-:-:S05]  /*1560*/  VIADD R9, R3, 0xffffffff ;  /* 0xffffffff03097836 */ /* 0x000fca0000000000 */
[----:B------:R-:W-:-:S13]  /*1570*/  ISETP.GE.AND P0, PT, R0, R9, PT ;  /* 0x000000090000720c */ /* 0x000fda0003f06270 */
[----:B------:R-:W-:Y:S05]  /*1580*/  @P0 BRA `(.L_x_11) ;  /* 0x0000000400200947 */ /* 0x000fea0003800000 */
[----:B------:R-:W-:Y:S01]  /*1590*/  IADD3 R4, PT, PT, R5, -0x2, RZ ;  /* 0xfffffffe05047810 */ /* 0x000fe20007ffe0ff */
[----:B------:R-:W-:Y:S01]  /*15a0*/  IMAD.MOV.U32 R11, RZ, RZ, RZ ;  /* 0x000000ffff0b7224 */ /* 0x000fe200078e00ff */
[----:B------:R-:W-:-:S07]  /*15b0*/  MOV R8, R0 ;  /* 0x0000000000087202 */ /* 0x000fce0000000f00 */
.L_x_17:
[----:B------:R-:W-:Y:S01]  /*15c0*/  VIADD R6, R8, 0x1 ;  /* 0x0000000108067836 */ /* 0x000fe20000000000 */
[----:B------:R-:W-:Y:S01]  /*15d0*/  BSSY.RECONVERGENT B2, `(.L_x_12) ;  /* 0x0000041000027945 */ /* 0x000fe20003800200 */
[----:B0-----:R-:W-:Y:S02]  /*15e0*/  MOV R15, R8 ;  /* 0x00000008000f7202 */ /* 0x001fe40000000f00 */
[----:B------:R-:W-:Y:S01]  /*15f0*/  IMAD.MOV.U32 R8, RZ, RZ, R6 ;  /* 0x000000ffff087224 */ /* 0x000fe200078e0006 */
[C---:B------:R-:W-:Y:S02]  /*1600*/  ISETP.GE.AND P1, PT, R6.reuse, R3, PT ;  /* 0x000000030600720c */ /* 0x040fe40003f26270 */
[----:B------:R-:W-:-:S11]  /*1610*/  ISETP.NE.AND P0, PT, R6, R9, PT ;  /* 0x000000090600720c */ /* 0x000fd60003f05270 */
[----:B------:R-:W-:Y:S05]  /*1620*/  @P1 BRA `(.L_x_13) ;  /* 0x0000000000ec1947 */ /* 0x000fea0003800000 */
[----:B------:R-:W0:Y:S01]  /*1630*/  LDC.64 R6, c[0x0][0x390] ;  /* 0x0000e400ff067b82 */ /* 0x000e220000000a00 */
[----:B------:R-:W-:Y:S01]  /*1640*/  LOP3.LUT R10, RZ, R11, RZ, 0x33, !PT ;  /* 0x0000000bff0a7212 */ /* 0x000fe200078e33ff */
[----:B------:R-:W-:Y:S03]  /*1650*/  BSSY.RECONVERGENT B3, `(.L_x_14) ;  /* 0x000001c000037945 */ /* 0x000fe60003800200 */
[----:B------:R-:W-:-:S04]  /*1660*/  IADD3 R10, PT, PT, R5, R10, RZ ;  /* 0x0000000a050a7210 */ /* 0x000fc80007ffe0ff */
[----:B------:R-:W-:Y:S01]  /*1670*/  LOP3.LUT P1, R12, R10, 0x3, RZ, 0xc0, !PT ;  /* 0x000000030a0c7812 */ /* 0x000fe2000782c0ff */
[----:B------:R-:W-:Y:S02]  /*1680*/  IMAD.MOV.U32 R10, RZ, RZ, R8 ;  /* 0x000000ffff0a7224 */ /* 0x000fe400078e0008 */
[----:B0-----:R-:W-:-:S10]  /*1690*/  IMAD.WIDE R6, R15, 0x4, R6 ;  /* 0x000000040f067825 */ /* 0x001fd400078e0206 */
[----:B------:R-:W-:Y:S05]  /*16a0*/  @!P1 BRA `(.L_x_15) ;  /* 0x0000000000589947 */ /* 0x000fea0003800000 */
[----:B------:R-:W2:Y:S04]  /*16b0*/  LDG.E R13, desc[UR16][R6.64] ;  /* 0x00000010060d7981 */ /* 0x000ea8000c1e1900 */
[----:B------:R-:W2:Y:S01]  /*16c0*/  LDG.E R14, desc[UR16][R6.64+0x4] ;  /* 0x00000410060e7981 */ /* 0x000ea2000c1e1900 */
[----:B------:R-:W-:Y:S01]  /*16d0*/  ISETP.NE.AND P2, PT, R12, 0x1, PT ;  /* 0x000000010c00780c */ /* 0x000fe20003f45270 */
[----:B------:R-:W-:Y:S01]  /*16e0*/  VIADD R10, R15, 0x2 ;  /* 0x000000020f0a7836 */ /* 0x000fe20000000000 */
[----:B--2---:R-:W-:-:S13]  /*16f0*/  ISETP.GT.U32.AND P1, PT, R13, R14, PT ;  /* 0x0000000e0d00720c */ /* 0x004fda0003f24070 */
[----:B------:R-:W-:Y:S04]  /*1700*/  @P1 STG.E desc[UR16][R6.64], R14 ;  /* 0x0000000e06001986 */ /* 0x000fe8000c101910 */
[----:B------:R0:W-:Y:S02]  /*1710*/  @P1 STG.E desc[UR16][R6.64+0x4], R13 ;  /* 0x0000040d06001986 */ /* 0x0001e4000c101910 */
[----:B0-----:R-:W-:Y:S01]  /*1720*/  @P1 MOV R13, R14 ;  /* 0x0000000e000d1202 */ /* 0x001fe20000000f00 */
[----:B------:R-:W-:Y:S06]  /*1730*/  @!P2 BRA `(.L_x_15) ;  /* 0x000000000034a947 */ /* 0x000fec0003800000 */
        /* <DEDUP_REMOVED lines=9> */
[----:B------:R-:W-:Y:S02]  /*17d0*/  IADD3 R10, PT, PT, R15, 0x4, RZ ;  /* 0x000000040f0a7810 */ /* 0x000fe40007ffe0ff */
[----:B--2---:R-:W-:-:S13]  /*17e0*/  ISETP.GT.U32.AND P1, PT, R13, R12, PT ;  /* 0x0000000c0d00720c */ /* 0x004fda0003f24070 */
[----:B------:R0:W-:Y:S04]  /*17f0*/  @P1 STG.E desc[UR16][R6.64], R12 ;  /* 0x0000000c06001986 */ /* 0x0001e8000c101910 */
[----:B------:R0:W-:Y:S02]  /*1800*/  @P1 STG.E desc[UR16][R6.64+0xc], R13 ;  /* 0x00000c0d06001986 */ /* 0x0001e4000c101910 */
.L_x_15:
[----:B------:R-:W-:Y:S05]  /*1810*/  BSYNC.RECONVERGENT B3 ;  /* 0x0000000000037941 */ /* 0x000fea0003800200 */
.L_x_14:
[----:B0-----:R-:W-:-:S05]  /*1820*/  IMAD.IADD R12, R4, 0x1, -R11 ;  /* 0x00000001040c7824 */ /* 0x001fca00078e0a0b */
[----:B------:R-:W-:-:S13]  /*1830*/  ISETP.GE.U32.AND P1, PT, R12, 0x3, PT ;  /* 0x000000030c00780c */ /* 0x000fda0003f26070 */
[----:B------:R-:W-:Y:S05]  /*1840*/  @!P1 BRA `(.L_x_13) ;  /* 0x0000000000649947 */ /* 0x000fea0003800000 */
.L_x_16:
[----:B------:R-:W0:Y:S01]  /*1850*/  LDC.64 R12, c[0x0][0x390] ;  /* 0x0000e400ff0c7b82 */ /* 0x000e220000000a00 */
[----:B------:R-:W2:Y:S01]  /*1860*/  LDG.E R15, desc[UR16][R6.64] ;  /* 0x00000010060f7981 */ /* 0x000ea2000c1e1900 */
[----:B0-----:R-:W-:-:S05]  /*1870*/  IMAD.WIDE R12, R10, 0x4, R12 ;  /* 0x000000040a0c7825 */ /* 0x001fca00078e020c */
[----:B------:R-:W2:Y:S02]  /*1880*/  LDG.E R14, desc[UR16][R12.64] ;  /* 0x000000100c0e7981 */ /* 0x000ea4000c1e1900 */
[----:B--2---:R-:W-:-:S13]  /*1890*/  ISETP.GT.U32.AND P1, PT, R15, R14, PT ;  /* 0x0000000e0f00720c */ /* 0x004fda0003f24070 */
[----:B------:R-:W-:Y:S04]  /*18a0*/  @P1 STG.E desc[UR16][R6.64], R14 ;  /* 0x0000000e06001986 */ /* 0x000fe8000c101910 */
[----:B------:R0:W-:Y:S04]  /*18b0*/  @P1 STG.E desc[UR16][R12.64], R15 ;  /* 0x0000000f0c001986 */ /* 0x0001e8000c101910 */
[----:B------:R-:W2:Y:S04]  /*18c0*/  LDG.E R16, desc[UR16][R12.64+0x4] ;  /* 0x000004100c107981 */ /* 0x000ea8000c1e1900 */
[----:B0-----:R-:W2:Y:S02]  /*18d0*/  @P1 LDG.E R15, desc[UR16][R6.64] ;  /* 0x00000010060f1981 */ /* 0x001ea4000c1e1900 */
        /* <DEDUP_REMOVED lines=9> */
[----:B0-----:R-:W2:Y:S01]  /*1970*/  @P1 LDG.E R15, desc[UR16][R6.64] ;  /* 0x00000010060f1981 */ /* 0x001ea2000c1e1900 */
[----:B------:R-:W-:-:S02]  /*1980*/  IADD3 R10, PT, PT, R10, 0x4, RZ ;  /* 0x000000040a0a7810 */ /* 0x000fc40007ffe0ff */
[----:B--2---:R-:W-:-:S13]  /*1990*/  ISETP.GT.U32.AND P1, PT, R15, R14, PT ;  /* 0x0000000e0f00720c */ /* 0x004fda0003f24070 */
[----:B------:R0:W-:Y:S04]  /*19a0*/  @P1 STG.E desc[UR16][R6.64], R14 ;  /* 0x0000000e06001986 */ /* 0x0001e8000c101910 */
[----:B------:R0:W-:Y:S01]  /*19b0*/  @P1 STG.E desc[UR16][R12.64+0xc], R15 ;  /* 0x00000c0f0c001986 */ /* 0x0001e2000c101910 */
[----:B------:R-:W-:-:S13]  /*19c0*/  ISETP.NE.AND P1, PT, R10, R3, PT ;  /* 0x000000030a00720c */ /* 0x000fda0003f25270 */
[----:B0-----:R-:W-:Y:S05]  /*19d0*/  @P1 BRA `(.L_x_16) ;  /* 0xfffffffc009c1947 */ /* 0x001fea000383ffff */
.L_x_13:
[----:B------:R-:W-:Y:S05]  /*19e0*/  BSYNC.RECONVERGENT B2 ;  /* 0x0000000000027941 */ /* 0x000fea0003800200 */
.L_x_12:
[----:B------:R-:W-:Y:S01]  /*19f0*/  VIADD R11, R11, 0x1 ;  /* 0x000000010b0b7836 */ /* 0x000fe20000000000 */
[----:B------:R-:W-:Y:S06]  /*1a00*/  @P0 BRA `(.L_x_17) ;  /* 0xfffffff800ec0947 */ /* 0x000fec000383ffff */
.L_x_11:
[----:B------:R-:W-:Y:S05]  /*1a10*/  BSYNC.RECONVERGENT B1 ;  /* 0x0000000000017941 */ /* 0x000fea0003800200 */
.L_x_10:
[----:B------:R-:W1:Y:S01]  /*1a20*/  LDC.64 R6, c[0x0][0x390] ;  /* 0x0000e400ff067b82 */ /* 0x000e620000000a00 */
[----:B------:R-:W-:Y:S01]  /*1a30*/  LEA.HI.SX32 R5, R5, R0, 0x1f ;  /* 0x0000000005057211 */ /* 0x000fe200078ffaff */
[----:B------:R-:W2:Y:S01]  /*1a40*/  LDCU UR4, c[0x0][0x39c] ;  /* 0x00007380ff0477ac */ /* 0x000ea20008000800 */
[----:B------:R-:W2:Y:S03]  /*1a50*/  LDCU UR7, c[0x0][0x3a0] ;  /* 0x00007400ff0777ac */ /* 0x000ea60008000800 */
[----:B-1----:R-:W-:Y:S02]  /*1a60*/  IMAD.WIDE R4, R5, 0x4, R6 ;  /* 0x0000000405047825 */ /* 0x002fe400078e0206 */
[----:B------:R-:W1:Y:S04]  /*1a70*/  LDC.64 R6, c[0x0][0x388] ;  /* 0x0000e200ff067b82 */ /* 0x000e680000000a00 */
[----:B------:R-:W3:Y:S01]  /*1a80*/  LDG.E R5, desc[UR16][R4.64] ;  /* 0x0000001004057981 */ /* 0x000ee2000c1e1900 */
[----:B--2---:R-:W-:Y:S01]  /*1a90*/  UIMAD UR4, UR7, UR4, URZ ;  /* 0x00000004070472a4 */ /* 0x004fe2000f8e02ff */
[C---:B-1----:R-:W-:Y:S01]  /*1aa0*/  IMAD.WIDE R6, R2.reuse, 0x4, R6 ;  /* 0x0000000402067825 */ /* 0x042fe200078e0206 */
[----:B------:R-:W-:-:S04]  /*1ab0*/  IADD3 R2, PT, PT, R2, UR6, RZ ;  /* 0x0000000602027c10 */ /* 0x000fc8000fffe0ff */
[----:B------:R-:W-:Y:S01]  /*1ac0*/  ISETP.GE.AND P0, PT, R2, UR4, PT ;  /* 0x0000000402007c0c */ /* 0x000fe2000bf06270 */
[----:B---3--:R3:W-:-:S12]  /*1ad0*/  STG.E desc[UR16][R6.64], R5 ;  /* 0x0000000506007986 */ /* 0x0087d8000c101910 */
[----:B------:R-:W-:Y:S05]  /*1ae0*/  @!P0 BRA `(.L_x_18) ;  /* 0xffffffe400e48947 */ /* 0x000fea000383ffff */
[----:B------:R-:W-:Y:S05]  /*1af0*/  BSYNC.RECONVERGENT B0 ;  /* 0x0000000000007941 */ /* 0x000fea0003800200 */
.L_x_2:
[----:B------:R-:W-:Y:S05]  /*1b00*/  EXIT ;  /* 0x000000000000794d */ /* 0x000fea0003800000 */
.L_x_19:
[----:B------:R-:W-:-:S00]  /*1b10*/  BRA `(.L_x_19) ;  /* 0xfffffffc00fc7947 */ /* 0x000fc0000383ffff */
[----:B------:R-:W-:-:S00]  /*1b20*/  NOP ;  /* 0x0000000000007918 */ /* 0x000fc00000000000 */
        /* <DEDUP_REMOVED lines=13> */
.L_x_20:


//--------------------- .nv.shared.reserved.0     --------------------------
	.section	.nv.shared.reserved.0,"aw",@nobits
	.weak		__nv_reservedSMEM_offset_0_alias
	.size		__nv_reservedSMEM_offset_0_alias, 0, 64
	.other		__nv_reservedSMEM_offset_0_alias,@"STO_CUDA_RESERVED_SHARED STV_DEFAULT"
__nv_reservedSMEM_offset_0_alias:
	.zero		0
	.zero		64


//--------------------- .nv.constant0._Z19global_medianfilterPjS_S_iii --------------------------
	.section	.nv.constant0._Z19global_medianfilterPjS_S_iii,"a",@progbits
	.sectionflags	@""
	.align	4
.nv.constant0._Z19global_medianfilterPjS_S_iii:
	.zero		932


//--------------------- SYMBOLS --------------------------

	.type		.nv.reservedSmem.offset0,@object
	.size		.nv.reservedSmem.offset0,0x4
